//
// Generated by NVIDIA NVVM Compiler
//
// Compiler Build ID: CL-36424714
// Cuda compilation tools, release 13.0, V13.0.88
// Based on NVVM 20.0.0
//

.version 9.0
.target sm_100
.address_size 64

	// .globl	_Z9TransposePiS_ii
// _ZZ9TransposePiS_iiE3arr has been demoted

.visible .entry _Z9TransposePiS_ii(
	.param .u64 .ptr .align 1 _Z9TransposePiS_ii_param_0,
	.param .u64 .ptr .align 1 _Z9TransposePiS_ii_param_1,
	.param .u32 _Z9TransposePiS_ii_param_2,
	.param .u32 _Z9TransposePiS_ii_param_3
)
{
	.reg .pred 	%p<7>;
	.reg .b32 	%r<27>;
	.reg .b64 	%rd<9>;
	// demoted variable
	.shared .align 4 .b8 _ZZ9TransposePiS_iiE3arr[4224];
	ld.param.u64 	%rd1, [_Z9TransposePiS_ii_param_0];
	ld.param.u64 	%rd2, [_Z9TransposePiS_ii_param_1];
	ld.param.u32 	%r7, [_Z9TransposePiS_ii_param_2];
	ld.param.u32 	%r8, [_Z9TransposePiS_ii_param_3];
	mov.u32 	%r1, %tid.y;
	mov.u32 	%r9, %ctaid.y;
	mov.u32 	%r10, %ntid.y;
	mul.lo.s32 	%r11, %r9, %r10;
	add.s32 	%r2, %r11, %r1;
	mov.u32 	%r3, %tid.x;
	mov.u32 	%r12, %ctaid.x;
	mov.u32 	%r13, %ntid.x;
	mul.lo.s32 	%r14, %r12, %r13;
	add.s32 	%r4, %r14, %r3;
	add.s32 	%r5, %r14, %r1;
	add.s32 	%r6, %r11, %r3;
	setp.ge.u32 	%p1, %r2, %r7;
	setp.ge.u32 	%p2, %r4, %r8;
	or.pred  	%p3, %p1, %p2;
	@%p3 bra 	$L__BB0_2;
	cvta.to.global.u64 	%rd3, %rd1;
	mad.lo.s32 	%r15, %r8, %r2, %r4;
	mul.wide.u32 	%rd4, %r15, 4;
	add.s64 	%rd5, %rd3, %rd4;
	ld.global.u32 	%r16, [%rd5];
	mad.lo.s32 	%r17, %r1, 33, %r3;
	shl.b32 	%r18, %r17, 2;
	mov.u32 	%r19, _ZZ9TransposePiS_iiE3arr;
	add.s32 	%r20, %r19, %r18;
	st.shared.u32 	[%r20], %r16;
$L__BB0_2:
	bar.sync 	0;
	setp.ge.u32 	%p4, %r5, %r8;
	setp.ge.u32 	%p5, %r6, %r7;
	or.pred  	%p6, %p4, %p5;
	@%p6 bra 	$L__BB0_4;
	mad.lo.s32 	%r21, %r3, 33, %r1;
	shl.b32 	%r22, %r21, 2;
	mov.u32 	%r23, _ZZ9TransposePiS_iiE3arr;
	add.s32 	%r24, %r23, %r22;
	ld.shared.u32 	%r25, [%r24];
	mad.lo.s32 	%r26, %r7, %r5, %r6;
	cvta.to.global.u64 	%rd6, %rd2;
	mul.wide.u32 	%rd7, %r26, 4;
	add.s64 	%rd8, %rd6, %rd7;
	st.global.u32 	[%rd8], %r25;
$L__BB0_4:
	ret;

}
	// .globl	_Z14MultiplicationPiS_S_S_S_S_S_iii
.visible .entry _Z14MultiplicationPiS_S_S_S_S_S_iii(
	.param .u64 .ptr .align 1 _Z14MultiplicationPiS_S_S_S_S_S_iii_param_0,
	.param .u64 .ptr .align 1 _Z14MultiplicationPiS_S_S_S_S_S_iii_param_1,
	.param .u64 .ptr .align 1 _Z14MultiplicationPiS_S_S_S_S_S_iii_param_2,
	.param .u64 .ptr .align 1 _Z14MultiplicationPiS_S_S_S_S_S_iii_param_3,
	.param .u64 .ptr .align 1 _Z14MultiplicationPiS_S_S_S_S_S_iii_param_4,
	.param .u64 .ptr .align 1 _Z14MultiplicationPiS_S_S_S_S_S_iii_param_5,
	.param .u64 .ptr .align 1 _Z14MultiplicationPiS_S_S_S_S_S_iii_param_6,
	.param .u32 _Z14MultiplicationPiS_S_S_S_S_S_iii_param_7,
	.param .u32 _Z14MultiplicationPiS_S_S_S_S_S_iii_param_8,
	.param .u32 _Z14MultiplicationPiS_S_S_S_S_S_iii_param_9
)
{
	.reg .pred 	%p<11>;
	.reg .b32 	%r<190>;
	.reg .b64 	%rd<106>;

	ld.param.u64 	%rd9, [_Z14MultiplicationPiS_S_S_S_S_S_iii_param_0];
	ld.param.u64 	%rd10, [_Z14MultiplicationPiS_S_S_S_S_S_iii_param_1];
	ld.param.u64 	%rd7, [_Z14MultiplicationPiS_S_S_S_S_S_iii_param_2];
	ld.param.u64 	%rd11, [_Z14MultiplicationPiS_S_S_S_S_S_iii_param_3];
	ld.param.u64 	%rd12, [_Z14MultiplicationPiS_S_S_S_S_S_iii_param_4];
	ld.param.u64 	%rd8, [_Z14MultiplicationPiS_S_S_S_S_S_iii_param_5];
	ld.param.u32 	%r16, [_Z14MultiplicationPiS_S_S_S_S_S_iii_param_7];
	ld.param.u32 	%r17, [_Z14MultiplicationPiS_S_S_S_S_S_iii_param_8];
	ld.param.u32 	%r18, [_Z14MultiplicationPiS_S_S_S_S_S_iii_param_9];
	cvta.to.global.u64 	%rd1, %rd12;
	cvta.to.global.u64 	%rd2, %rd11;
	cvta.to.global.u64 	%rd3, %rd10;
	cvta.to.global.u64 	%rd4, %rd9;
	mov.u32 	%r19, %ntid.y;
	mov.u32 	%r20, %ntid.x;
	mov.u32 	%r21, %nctaid.y;
	mov.u32 	%r22, %ctaid.x;
	mov.u32 	%r23, %ctaid.y;
	mad.lo.s32 	%r24, %r21, %r22, %r23;
	mov.u32 	%r25, %tid.x;
	mov.u32 	%r26, %tid.y;
	mad.lo.s32 	%r27, %r24, %r20, %r25;
	mad.lo.s32 	%r28, %r27, %r19, %r26;
	div.u32 	%r1, %r28, %r18;
	mul.lo.s32 	%r29, %r1, %r18;
	sub.s32 	%r2, %r28, %r29;
	setp.ge.u32 	%p1, %r1, %r16;
	@%p1 bra 	$L__BB1_13;
	cvta.to.global.u64 	%rd13, %rd7;
	cvta.to.global.u64 	%rd14, %rd8;
	mad.lo.s32 	%r30, %r1, %r18, %r2;
	mul.wide.u32 	%rd15, %r30, 4;
	add.s64 	%rd5, %rd13, %rd15;
	mov.b32 	%r31, 0;
	st.global.u32 	[%rd5], %r31;
	add.s64 	%rd6, %rd14, %rd15;
	st.global.u32 	[%rd6], %r31;
	setp.lt.s32 	%p2, %r17, 1;
	@%p2 bra 	$L__BB1_13;
	and.b32  	%r3, %r17, 7;
	setp.lt.u32 	%p3, %r17, 8;
	mov.b32 	%r188, 0;
	@%p3 bra 	$L__BB1_5;
	and.b32  	%r188, %r17, 2147483640;
	neg.s32 	%r185, %r188;
	mov.b32 	%r186, 0;
$L__BB1_4:
	.pragma "nounroll";
	mad.lo.s32 	%r34, %r186, %r16, %r1;
	mul.wide.u32 	%rd16, %r34, 4;
	add.s64 	%rd17, %rd4, %rd16;
	ld.global.u32 	%r35, [%rd17];
	mad.lo.s32 	%r36, %r186, %r18, %r2;
	mul.wide.u32 	%rd18, %r36, 4;
	add.s64 	%rd19, %rd3, %rd18;
	ld.global.u32 	%r37, [%rd19];
	ld.global.u32 	%r38, [%rd5];
	mad.lo.s32 	%r39, %r37, %r35, %r38;
	st.global.u32 	[%rd5], %r39;
	add.s64 	%rd20, %rd2, %rd16;
	ld.global.u32 	%r40, [%rd20];
	add.s64 	%rd21, %rd1, %rd18;
	ld.global.u32 	%r41, [%rd21];
	ld.global.u32 	%r42, [%rd6];
	mad.lo.s32 	%r43, %r41, %r40, %r42;
	st.global.u32 	[%rd6], %r43;
	add.s32 	%r44, %r34, %r16;
	mul.wide.u32 	%rd22, %r44, 4;
	add.s64 	%rd23, %rd4, %rd22;
	ld.global.u32 	%r45, [%rd23];
	add.s32 	%r46, %r36, %r18;
	mul.wide.u32 	%rd24, %r46, 4;
	add.s64 	%rd25, %rd3, %rd24;
	ld.global.u32 	%r47, [%rd25];
	ld.global.u32 	%r48, [%rd5];
	mad.lo.s32 	%r49, %r47, %r45, %r48;
	st.global.u32 	[%rd5], %r49;
	add.s64 	%rd26, %rd2, %rd22;
	ld.global.u32 	%r50, [%rd26];
	add.s64 	%rd27, %rd1, %rd24;
	ld.global.u32 	%r51, [%rd27];
	ld.global.u32 	%r52, [%rd6];
	mad.lo.s32 	%r53, %r51, %r50, %r52;
	st.global.u32 	[%rd6], %r53;
	add.s32 	%r54, %r44, %r16;
	mul.wide.u32 	%rd28, %r54, 4;
	add.s64 	%rd29, %rd4, %rd28;
	ld.global.u32 	%r55, [%rd29];
	add.s32 	%r56, %r46, %r18;
	mul.wide.u32 	%rd30, %r56, 4;
	add.s64 	%rd31, %rd3, %rd30;
	ld.global.u32 	%r57, [%rd31];
	ld.global.u32 	%r58, [%rd5];
	mad.lo.s32 	%r59, %r57, %r55, %r58;
	st.global.u32 	[%rd5], %r59;
	add.s64 	%rd32, %rd2, %rd28;
	ld.global.u32 	%r60, [%rd32];
	add.s64 	%rd33, %rd1, %rd30;
	ld.global.u32 	%r61, [%rd33];
	ld.global.u32 	%r62, [%rd6];
	mad.lo.s32 	%r63, %r61, %r60, %r62;
	st.global.u32 	[%rd6], %r63;
	add.s32 	%r64, %r54, %r16;
	mul.wide.u32 	%rd34, %r64, 4;
	add.s64 	%rd35, %rd4, %rd34;
	ld.global.u32 	%r65, [%rd35];
	add.s32 	%r66, %r56, %r18;
	mul.wide.u32 	%rd36, %r66, 4;
	add.s64 	%rd37, %rd3, %rd36;
	ld.global.u32 	%r67, [%rd37];
	ld.global.u32 	%r68, [%rd5];
	mad.lo.s32 	%r69, %r67, %r65, %r68;
	st.global.u32 	[%rd5], %r69;
	add.s64 	%rd38, %rd2, %rd34;
	ld.global.u32 	%r70, [%rd38];
	add.s64 	%rd39, %rd1, %rd36;
	ld.global.u32 	%r71, [%rd39];
	ld.global.u32 	%r72, [%rd6];
	mad.lo.s32 	%r73, %r71, %r70, %r72;
	st.global.u32 	[%rd6], %r73;
	add.s32 	%r74, %r64, %r16;
	mul.wide.u32 	%rd40, %r74, 4;
	add.s64 	%rd41, %rd4, %rd40;
	ld.global.u32 	%r75, [%rd41];
	add.s32 	%r76, %r66, %r18;
	mul.wide.u32 	%rd42, %r76, 4;
	add.s64 	%rd43, %rd3, %rd42;
	ld.global.u32 	%r77, [%rd43];
	ld.global.u32 	%r78, [%rd5];
	mad.lo.s32 	%r79, %r77, %r75, %r78;
	st.global.u32 	[%rd5], %r79;
	add.s64 	%rd44, %rd2, %rd40;
	ld.global.u32 	%r80, [%rd44];
	add.s64 	%rd45, %rd1, %rd42;
	ld.global.u32 	%r81, [%rd45];
	ld.global.u32 	%r82, [%rd6];
	mad.lo.s32 	%r83, %r81, %r80, %r82;
	st.global.u32 	[%rd6], %r83;
	add.s32 	%r84, %r74, %r16;
	mul.wide.u32 	%rd46, %r84, 4;
	add.s64 	%rd47, %rd4, %rd46;
	ld.global.u32 	%r85, [%rd47];
	add.s32 	%r86, %r76, %r18;
	mul.wide.u32 	%rd48, %r86, 4;
	add.s64 	%rd49, %rd3, %rd48;
	ld.global.u32 	%r87, [%rd49];
	ld.global.u32 	%r88, [%rd5];
	mad.lo.s32 	%r89, %r87, %r85, %r88;
	st.global.u32 	[%rd5], %r89;
	add.s64 	%rd50, %rd2, %rd46;
	ld.global.u32 	%r90, [%rd50];
	add.s64 	%rd51, %rd1, %rd48;
	ld.global.u32 	%r91, [%rd51];
	ld.global.u32 	%r92, [%rd6];
	mad.lo.s32 	%r93, %r91, %r90, %r92;
	st.global.u32 	[%rd6], %r93;
	add.s32 	%r94, %r84, %r16;
	mul.wide.u32 	%rd52, %r94, 4;
	add.s64 	%rd53, %rd4, %rd52;
	ld.global.u32 	%r95, [%rd53];
	add.s32 	%r96, %r86, %r18;
	mul.wide.u32 	%rd54, %r96, 4;
	add.s64 	%rd55, %rd3, %rd54;
	ld.global.u32 	%r97, [%rd55];
	ld.global.u32 	%r98, [%rd5];
	mad.lo.s32 	%r99, %r97, %r95, %r98;
	st.global.u32 	[%rd5], %r99;
	add.s64 	%rd56, %rd2, %rd52;
	ld.global.u32 	%r100, [%rd56];
	add.s64 	%rd57, %rd1, %rd54;
	ld.global.u32 	%r101, [%rd57];
	ld.global.u32 	%r102, [%rd6];
	mad.lo.s32 	%r103, %r101, %r100, %r102;
	st.global.u32 	[%rd6], %r103;
	add.s32 	%r104, %r94, %r16;
	mul.wide.u32 	%rd58, %r104, 4;
	add.s64 	%rd59, %rd4, %rd58;
	ld.global.u32 	%r105, [%rd59];
	add.s32 	%r106, %r96, %r18;
	mul.wide.u32 	%rd60, %r106, 4;
	add.s64 	%rd61, %rd3, %rd60;
	ld.global.u32 	%r107, [%rd61];
	ld.global.u32 	%r108, [%rd5];
	mad.lo.s32 	%r109, %r107, %r105, %r108;
	st.global.u32 	[%rd5], %r109;
	add.s64 	%rd62, %rd2, %rd58;
	ld.global.u32 	%r110, [%rd62];
	add.s64 	%rd63, %rd1, %rd60;
	ld.global.u32 	%r111, [%rd63];
	ld.global.u32 	%r112, [%rd6];
	mad.lo.s32 	%r113, %r111, %r110, %r112;
	st.global.u32 	[%rd6], %r113;
	add.s32 	%r186, %r186, 8;
	add.s32 	%r185, %r185, 8;
	setp.ne.s32 	%p4, %r185, 0;
	@%p4 bra 	$L__BB1_4;
$L__BB1_5:
	setp.eq.s32 	%p5, %r3, 0;
	@%p5 bra 	$L__BB1_13;
	and.b32  	%r11, %r17, 3;
	setp.lt.u32 	%p6, %r3, 4;
	@%p6 bra 	$L__BB1_8;
	mad.lo.s32 	%r114, %r188, %r16, %r1;
	mul.wide.u32 	%rd64, %r114, 4;
	add.s64 	%rd65, %rd4, %rd64;
	ld.global.u32 	%r115, [%rd65];
	mad.lo.s32 	%r116, %r188, %r18, %r2;
	mul.wide.u32 	%rd66, %r116, 4;
	add.s64 	%rd67, %rd3, %rd66;
	ld.global.u32 	%r117, [%rd67];
	ld.global.u32 	%r118, [%rd5];
	mad.lo.s32 	%r119, %r117, %r115, %r118;
	st.global.u32 	[%rd5], %r119;
	add.s64 	%rd68, %rd2, %rd64;
	ld.global.u32 	%r120, [%rd68];
	add.s64 	%rd69, %rd1, %rd66;
	ld.global.u32 	%r121, [%rd69];
	ld.global.u32 	%r122, [%rd6];
	mad.lo.s32 	%r123, %r121, %r120, %r122;
	st.global.u32 	[%rd6], %r123;
	add.s32 	%r124, %r114, %r16;
	mul.wide.u32 	%rd70, %r124, 4;
	add.s64 	%rd71, %rd4, %rd70;
	ld.global.u32 	%r125, [%rd71];
	add.s32 	%r126, %r116, %r18;
	mul.wide.u32 	%rd72, %r126, 4;
	add.s64 	%rd73, %rd3, %rd72;
	ld.global.u32 	%r127, [%rd73];
	ld.global.u32 	%r128, [%rd5];
	mad.lo.s32 	%r129, %r127, %r125, %r128;
	st.global.u32 	[%rd5], %r129;
	add.s64 	%rd74, %rd2, %rd70;
	ld.global.u32 	%r130, [%rd74];
	add.s64 	%rd75, %rd1, %rd72;
	ld.global.u32 	%r131, [%rd75];
	ld.global.u32 	%r132, [%rd6];
	mad.lo.s32 	%r133, %r131, %r130, %r132;
	st.global.u32 	[%rd6], %r133;
	add.s32 	%r134, %r124, %r16;
	mul.wide.u32 	%rd76, %r134, 4;
	add.s64 	%rd77, %rd4, %rd76;
	ld.global.u32 	%r135, [%rd77];
	add.s32 	%r136, %r126, %r18;
	mul.wide.u32 	%rd78, %r136, 4;
	add.s64 	%rd79, %rd3, %rd78;
	ld.global.u32 	%r137, [%rd79];
	ld.global.u32 	%r138, [%rd5];
	mad.lo.s32 	%r139, %r137, %r135, %r138;
	st.global.u32 	[%rd5], %r139;
	add.s64 	%rd80, %rd2, %rd76;
	ld.global.u32 	%r140, [%rd80];
	add.s64 	%rd81, %rd1, %rd78;
	ld.global.u32 	%r141, [%rd81];
	ld.global.u32 	%r142, [%rd6];
	mad.lo.s32 	%r143, %r141, %r140, %r142;
	st.global.u32 	[%rd6], %r143;
	add.s32 	%r144, %r134, %r16;
	mul.wide.u32 	%rd82, %r144, 4;
	add.s64 	%rd83, %rd4, %rd82;
	ld.global.u32 	%r145, [%rd83];
	add.s32 	%r146, %r136, %r18;
	mul.wide.u32 	%rd84, %r146, 4;
	add.s64 	%rd85, %rd3, %rd84;
	ld.global.u32 	%r147, [%rd85];
	ld.global.u32 	%r148, [%rd5];
	mad.lo.s32 	%r149, %r147, %r145, %r148;
	st.global.u32 	[%rd5], %r149;
	add.s64 	%rd86, %rd2, %rd82;
	ld.global.u32 	%r150, [%rd86];
	add.s64 	%rd87, %rd1, %rd84;
	ld.global.u32 	%r151, [%rd87];
	ld.global.u32 	%r152, [%rd6];
	mad.lo.s32 	%r153, %r151, %r150, %r152;
	st.global.u32 	[%rd6], %r153;
	add.s32 	%r188, %r188, 4;
$L__BB1_8:
	setp.eq.s32 	%p7, %r11, 0;
	@%p7 bra 	$L__BB1_13;
	setp.eq.s32 	%p8, %r11, 1;
	@%p8 bra 	$L__BB1_11;
	mad.lo.s32 	%r154, %r188, %r16, %r1;
	mul.wide.u32 	%rd88, %r154, 4;
	add.s64 	%rd89, %rd4, %rd88;
	ld.global.u32 	%r155, [%rd89];
	mad.lo.s32 	%r156, %r188, %r18, %r2;
	mul.wide.u32 	%rd90, %r156, 4;
	add.s64 	%rd91, %rd3, %rd90;
	ld.global.u32 	%r157, [%rd91];
	ld.global.u32 	%r158, [%rd5];
	mad.lo.s32 	%r159, %r157, %r155, %r158;
	st.global.u32 	[%rd5], %r159;
	add.s64 	%rd92, %rd2, %rd88;
	ld.global.u32 	%r160, [%rd92];
	add.s64 	%rd93, %rd1, %rd90;
	ld.global.u32 	%r161, [%rd93];
	ld.global.u32 	%r162, [%rd6];
	mad.lo.s32 	%r163, %r161, %r160, %r162;
	st.global.u32 	[%rd6], %r163;
	add.s32 	%r164, %r154, %r16;
	mul.wide.u32 	%rd94, %r164, 4;
	add.s64 	%rd95, %rd4, %rd94;
	ld.global.u32 	%r165, [%rd95];
	add.s32 	%r166, %r156, %r18;
	mul.wide.u32 	%rd96, %r166, 4;
	add.s64 	%rd97, %rd3, %rd96;
	ld.global.u32 	%r167, [%rd97];
	ld.global.u32 	%r168, [%rd5];
	mad.lo.s32 	%r169, %r167, %r165, %r168;
	st.global.u32 	[%rd5], %r169;
	add.s64 	%rd98, %rd2, %rd94;
	ld.global.u32 	%r170, [%rd98];
	add.s64 	%rd99, %rd1, %rd96;
	ld.global.u32 	%r171, [%rd99];
	ld.global.u32 	%r172, [%rd6];
	mad.lo.s32 	%r173, %r171, %r170, %r172;
	st.global.u32 	[%rd6], %r173;
	add.s32 	%r188, %r188, 2;
$L__BB1_11:
	and.b32  	%r174, %r17, 1;
	setp.eq.b32 	%p9, %r174, 1;
	not.pred 	%p10, %p9;
	@%p10 bra 	$L__BB1_13;
	mad.lo.s32 	%r175, %r188, %r16, %r1;
	mul.wide.u32 	%rd100, %r175, 4;
	add.s64 	%rd101, %rd4, %rd100;
	ld.global.u32 	%r176, [%rd101];
	mad.lo.s32 	%r177, %r188, %r18, %r2;
	mul.wide.u32 	%rd102, %r177, 4;
	add.s64 	%rd103, %rd3, %rd102;
	ld.global.u32 	%r178, [%rd103];
	ld.global.u32 	%r179, [%rd5];
	mad.lo.s32 	%r180, %r178, %r176, %r179;
	st.global.u32 	[%rd5], %r180;
	add.s64 	%rd104, %rd2, %rd100;
	ld.global.u32 	%r181, [%rd104];
	add.s64 	%rd105, %rd1, %rd102;
	ld.global.u32 	%r182, [%rd105];
	ld.global.u32 	%r183, [%rd6];
	mad.lo.s32 	%r184, %r182, %r181, %r183;
	st.global.u32 	[%rd6], %r184;
$L__BB1_13:
	ret;

}
	// .globl	_Z8AdditionPiS_S_ii
.visible .entry _Z8AdditionPiS_S_ii(
	.param .u64 .ptr .align 1 _Z8AdditionPiS_S_ii_param_0,
	.param .u64 .ptr .align 1 _Z8AdditionPiS_S_ii_param_1,
	.param .u64 .ptr .align 1 _Z8AdditionPiS_S_ii_param_2,
	.param .u32 _Z8AdditionPiS_S_ii_param_3,
	.param .u32 _Z8AdditionPiS_S_ii_param_4
)
{
	.reg .pred 	%p<2>;
	.reg .b32 	%r<19>;
	.reg .b64 	%rd<11>;

	ld.param.u64 	%rd1, [_Z8AdditionPiS_S_ii_param_0];
	ld.param.u64 	%rd2, [_Z8AdditionPiS_S_ii_param_1];
	ld.param.u64 	%rd3, [_Z8AdditionPiS_S_ii_param_2];
	ld.param.u32 	%r4, [_Z8AdditionPiS_S_ii_param_3];
	ld.param.u32 	%r3, [_Z8AdditionPiS_S_ii_param_4];
	mov.u32 	%r5, %ntid.y;
	mov.u32 	%r6, %ntid.x;
	mov.u32 	%r7, %nctaid.y;
	mov.u32 	%r8, %ctaid.x;
	mov.u32 	%r9, %ctaid.y;
	mad.lo.s32 	%r10, %r7, %r8, %r9;
	mov.u32 	%r11, %tid.x;
	mov.u32 	%r12, %tid.y;
	mad.lo.s32 	%r13, %r10, %r6, %r11;
	mad.lo.s32 	%r1, %r13, %r5, %r12;
	div.u32 	%r2, %r1, %r3;
	setp.ge.u32 	%p1, %r2, %r4;
	@%p1 bra 	$L__BB2_2;
	cvta.to.global.u64 	%rd4, %rd1;
	cvta.to.global.u64 	%rd5, %rd2;
	cvta.to.global.u64 	%rd6, %rd3;
	rem.u32 	%r14, %r1, %r3;
	mad.lo.s32 	%r15, %r2, %r3, %r14;
	mul.wide.u32 	%rd7, %r15, 4;
	add.s64 	%rd8, %rd4, %rd7;
	ld.global.u32 	%r16, [%rd8];
	add.s64 	%rd9, %rd5, %rd7;
	ld.global.u32 	%r17, [%rd9];
	add.s32 	%r18, %r17, %r16;
	add.s64 	%rd10, %rd6, %rd7;
	st.global.u32 	[%rd10], %r18;
$L__BB2_2:
	ret;

}


// ===== COMPILED SASS (sm_100) =====

	.target	sm_100

	.elftype	@"ET_EXEC"


//--------------------- .note.nv.tkinfo           --------------------------
	.section	.note.nv.tkinfo,"",@"SHT_NOTE"
	.sectionflags	@"SHF_NOTE_NV_TKINFO"
	.tkinfo
        /*0018*/ 	.word	0x00000002
        /*0030*/ 	.string	""
        /*0030*/ 	.string	"ptxas"
        /*0030*/ 	.string	"Cuda compilation tools, release 13.0, V13.0.88"
        /*0030*/ 	.string	"Build cuda_13.0.r13.0/compiler.36424714_0"
        /*0030*/ 	.string	"-arch sm_100 -m 64 "



//--------------------- .note.nv.cuinfo           --------------------------
	.section	.note.nv.cuinfo,"",@"SHT_NOTE"
	.sectionflags	@"SHF_NOTE_NV_CUINFO"
        /*0018*/ 	.short	0x0002
        /*001a*/ 	.short	0x0064
        /*001c*/ 	.short	0x0082
	.zero		2


//--------------------- .nv.info                  --------------------------
	.section	.nv.info,"",@"SHT_CUDA_INFO"
	.align	4


	//----- nvinfo : EIATTR_REGCOUNT
	.align		4
        /*0000*/ 	.byte	0x04, 0x2f
        /*0002*/ 	.short	(.L_1 - .L_0)
	.align		4
.L_0:
        /*0004*/ 	.word	index@(_Z9TransposePiS_ii)
        /*0008*/ 	.word	0x0000000e


	//----- nvinfo : EIATTR_FRAME_SIZE
	.align		4
.L_1:
        /*000c*/ 	.byte	0x04, 0x11
        /*000e*/ 	.short	(.L_3 - .L_2)
	.align		4
.L_2:
        /*0010*/ 	.word	index@(_Z9TransposePiS_ii)
        /*0014*/ 	.word	0x00000000


	//----- nvinfo : EIATTR_REGCOUNT
	.align		4
.L_3:
        /*0018*/ 	.byte	0x04, 0x2f
        /*001a*/ 	.short	(.L_5 - .L_4)
	.align		4
.L_4:
        /*001c*/ 	.word	index@(_Z14MultiplicationPiS_S_S_S_S_S_iii)
        /*0020*/ 	.word	0x00000020


	//----- nvinfo : EIATTR_FRAME_SIZE
	.align		4
.L_5:
        /*0024*/ 	.byte	0x04, 0x11
        /*0026*/ 	.short	(.L_7 - .L_6)
	.align		4
.L_6:
        /*0028*/ 	.word	index@(_Z14MultiplicationPiS_S_S_S_S_S_iii)
        /*002c*/ 	.word	0x00000000


	//----- nvinfo : EIATTR_REGCOUNT
	.align		4
.L_7:
        /*0030*/ 	.byte	0x04, 0x2f
        /*0032*/ 	.short	(.L_9 - .L_8)
	.align		4
.L_8:
        /*0034*/ 	.word	index@(_Z8AdditionPiS_S_ii)
        /*0038*/ 	.word	0x0000000c


	//----- nvinfo : EIATTR_FRAME_SIZE
	.align		4
.L_9:
        /*003c*/ 	.byte	0x04, 0x11
        /*003e*/ 	.short	(.L_11 - .L_10)
	.align		4
.L_10:
        /*0040*/ 	.word	index@(_Z8AdditionPiS_S_ii)
        /*0044*/ 	.word	0x00000000


	//----- nvinfo : EIATTR_MIN_STACK_SIZE
	.align		4
.L_11:
        /*0048*/ 	.byte	0x04, 0x12
        /*004a*/ 	.short	(.L_13 - .L_12)
	.align		4
.L_12:
        /*004c*/ 	.word	index@(_Z8AdditionPiS_S_ii)
        /*0050*/ 	.word	0x00000000


	//----- nvinfo : EIATTR_MIN_STACK_SIZE
	.align		4
.L_13:
        /*0054*/ 	.byte	0x04, 0x12
        /*0056*/ 	.short	(.L_15 - .L_14)
	.align		4
.L_14:
        /*0058*/ 	.word	index@(_Z14MultiplicationPiS_S_S_S_S_S_iii)
        /*005c*/ 	.word	0x00000000


	//----- nvinfo : EIATTR_MIN_STACK_SIZE
	.align		4
.L_15:
        /*0060*/ 	.byte	0x04, 0x12
        /*0062*/ 	.short	(.L_17 - .L_16)
	.align		4
.L_16:
        /*0064*/ 	.word	index@(_Z9TransposePiS_ii)
        /*0068*/ 	.word	0x00000000
.L_17:


//--------------------- .nv.compat                --------------------------
	.section	.nv.compat,"",@"SHT_CUDA_COMPAT_INFO"
	.align	4
        /*0000*/ 	.byte	0x02, 0x09, 0x00, 0x00, 0x02, 0x02, 0x01, 0x00, 0x02, 0x05, 0x05, 0x00, 0x03, 0x07, 0x01, 0x01
        /*0010*/ 	.byte	0x02, 0x03, 0x00, 0x00, 0x02, 0x06, 0x01, 0x00, 0x04, 0x0b, 0x08, 0x00, 0x09, 0x00, 0x00, 0x00
        /*0020*/ 	.byte	0x00, 0x00, 0x00, 0x00


//--------------------- .nv.info._Z8AdditionPiS_S_ii --------------------------
	.section	.nv.info._Z8AdditionPiS_S_ii,"",@"SHT_CUDA_INFO"
	.sectionflags	@""
	.align	4


	//----- nvinfo : EIATTR_CUDA_API_VERSION
	.align		4
        /*0000*/ 	.byte	0x04, 0x37
        /*0002*/ 	.short	(.L_19 - .L_18)
.L_18:
        /*0004*/ 	.word	0x00000082


	//----- nvinfo : EIATTR_KPARAM_INFO
	.align		4
.L_19:
        /*0008*/ 	.byte	0x04, 0x17
        /*000a*/ 	.short	(.L_21 - .L_20)
.L_20:
        /*000c*/ 	.word	0x00000000
        /*0010*/ 	.short	0x0004
        /*0012*/ 	.short	0x001c
        /*0014*/ 	.byte	0x00, 0xf0, 0x11, 0x00


	//----- nvinfo : EIATTR_KPARAM_INFO
	.align		4
.L_21:
        /*0018*/ 	.byte	0x04, 0x17
        /*001a*/ 	.short	(.L_23 - .L_22)
.L_22:
        /*001c*/ 	.word	0x00000000
        /*0020*/ 	.short	0x0003
        /*0022*/ 	.short	0x0018
        /*0024*/ 	.byte	0x00, 0xf0, 0x11, 0x00


	//----- nvinfo : EIATTR_KPARAM_INFO
	.align		4
.L_23:
        /*0028*/ 	.byte	0x04, 0x17
        /*002a*/ 	.short	(.L_25 - .L_24)
.L_24:
        /*002c*/ 	.word	0x00000000
        /*0030*/ 	.short	0x0002
        /*0032*/ 	.short	0x0010
        /*0034*/ 	.byte	0x00, 0xf5, 0x21, 0x00


	//----- nvinfo : EIATTR_KPARAM_INFO
	.align		4
.L_25:
        /*0038*/ 	.byte	0x04, 0x17
        /*003a*/ 	.short	(.L_27 - .L_26)
.L_26:
        /*003c*/ 	.word	0x00000000
        /*0040*/ 	.short	0x0001
        /*0042*/ 	.short	0x0008
        /*0044*/ 	.byte	0x00, 0xf5, 0x21, 0x00


	//----- nvinfo : EIATTR_KPARAM_INFO
	.align		4
.L_27:
        /*0048*/ 	.byte	0x04, 0x17
        /*004a*/ 	.short	(.L_29 - .L_28)
.L_28:
        /*004c*/ 	.word	0x00000000
        /*0050*/ 	.short	0x0000
        /*0052*/ 	.short	0x0000
        /*0054*/ 	.byte	0x00, 0xf5, 0x21, 0x00


	//----- nvinfo : EIATTR_SPARSE_MMA_MASK
	.align		4
.L_29:
        /*0058*/ 	.byte	0x03, 0x50
        /*005a*/ 	.short	0x0000


	//----- nvinfo : EIATTR_MAXREG_COUNT
	.align		4
        /*005c*/ 	.byte	0x03, 0x1b
        /*005e*/ 	.short	0x00ff


	//----- nvinfo : EIATTR_MERCURY_ISA_VERSION
	.align		4
        /*0060*/ 	.byte	0x03, 0x5f
        /*0062*/ 	.short	0x0101


	//----- nvinfo : EIATTR_VRC_CTA_INIT_COUNT
	.align		4
        /*0064*/ 	.byte	0x02, 0x4a
	.zero		1
	.zero		1


	//----- nvinfo : EIATTR_EXIT_INSTR_OFFSETS
	.align		4
        /*0068*/ 	.byte	0x04, 0x1c
        /*006a*/ 	.short	(.L_31 - .L_30)


	//   ....[0]....
.L_30:
        /*006c*/ 	.word	0x00000200


	//   ....[1]....
        /*0070*/ 	.word	0x000002f0


	//----- nvinfo : EIATTR_CBANK_PARAM_SIZE
	.align		4
.L_31:
        /*0074*/ 	.byte	0x03, 0x19
        /*0076*/ 	.short	0x0020


	//----- nvinfo : EIATTR_PARAM_CBANK
	.align		4
        /*0078*/ 	.byte	0x04, 0x0a
        /*007a*/ 	.short	(.L_33 - .L_32)
	.align		4
.L_32:
        /*007c*/ 	.word	index@(.nv.constant0._Z8AdditionPiS_S_ii)
        /*0080*/ 	.short	0x0380
        /*0082*/ 	.short	0x0020


	//----- nvinfo : EIATTR_SW_WAR
	.align		4
.L_33:
        /*0084*/ 	.byte	0x04, 0x36
        /*0086*/ 	.short	(.L_35 - .L_34)
.L_34:
        /*0088*/ 	.word	0x00000008
.L_35:


//--------------------- .nv.info._Z14MultiplicationPiS_S_S_S_S_S_iii --------------------------
	.section	.nv.info._Z14MultiplicationPiS_S_S_S_S_S_iii,"",@"SHT_CUDA_INFO"
	.sectionflags	@""
	.align	4


	//----- nvinfo : EIATTR_CUDA_API_VERSION
	.align		4
        /*0000*/ 	.byte	0x04, 0x37
        /*0002*/ 	.short	(.L_37 - .L_36)
.L_36:
        /*0004*/ 	.word	0x00000082


	//----- nvinfo : EIATTR_KPARAM_INFO
	.align		4
.L_37:
        /*0008*/ 	.byte	0x04, 0x17
        /*000a*/ 	.short	(.L_39 - .L_38)
.L_38:
        /*000c*/ 	.word	0x00000000
        /*0010*/ 	.short	0x0009
        /*0012*/ 	.short	0x0040
        /*0014*/ 	.byte	0x00, 0xf0, 0x11, 0x00


	//----- nvinfo : EIATTR_KPARAM_INFO
	.align		4
.L_39:
        /*0018*/ 	.byte	0x04, 0x17
        /*001a*/ 	.short	(.L_41 - .L_40)
.L_40:
        /*001c*/ 	.word	0x00000000
        /*0020*/ 	.short	0x0008
        /*0022*/ 	.short	0x003c
        /*0024*/ 	.byte	0x00, 0xf0, 0x11, 0x00


	//----- nvinfo : EIATTR_KPARAM_INFO
	.align		4
.L_41:
        /*0028*/ 	.byte	0x04, 0x17
        /*002a*/ 	.short	(.L_43 - .L_42)
.L_42:
        /*002c*/ 	.word	0x00000000
        /*0030*/ 	.short	0x0007
        /*0032*/ 	.short	0x0038
        /*0034*/ 	.byte	0x00, 0xf0, 0x11, 0x00


	//----- nvinfo : EIATTR_KPARAM_INFO
	.align		4
.L_43:
        /*0038*/ 	.byte	0x04, 0x17
        /*003a*/ 	.short	(.L_45 - .L_44)
.L_44:
        /*003c*/ 	.word	0x00000000
        /*0040*/ 	.short	0x0006
        /*0042*/ 	.short	0x0030
        /*0044*/ 	.byte	0x00, 0xf5, 0x21, 0x00


	//----- nvinfo : EIATTR_KPARAM_INFO
	.align		4
.L_45:
        /*0048*/ 	.byte	0x04, 0x17
        /*004a*/ 	.short	(.L_47 - .L_46)
.L_46:
        /*004c*/ 	.word	0x00000000
        /*0050*/ 	.short	0x0005
        /*0052*/ 	.short	0x0028
        /*0054*/ 	.byte	0x00, 0xf5, 0x21, 0x00


	//----- nvinfo : EIATTR_KPARAM_INFO
	.align		4
.L_47:
        /*0058*/ 	.byte	0x04, 0x17
        /*005a*/ 	.short	(.L_49 - .L_48)
.L_48:
        /*005c*/ 	.word	0x00000000
        /*0060*/ 	.short	0x0004
        /*0062*/ 	.short	0x0020
        /*0064*/ 	.byte	0x00, 0xf5, 0x21, 0x00


	//----- nvinfo : EIATTR_KPARAM_INFO
	.align		4
.L_49:
        /*0068*/ 	.byte	0x04, 0x17
        /*006a*/ 	.short	(.L_51 - .L_50)
.L_50:
        /*006c*/ 	.word	0x00000000
        /*0070*/ 	.short	0x0003
        /*0072*/ 	.short	0x0018
        /*0074*/ 	.byte	0x00, 0xf5, 0x21, 0x00


	//----- nvinfo : EIATTR_KPARAM_INFO
	.align		4
.L_51:
        /*0078*/ 	.byte	0x04, 0x17
        /*007a*/ 	.short	(.L_53 - .L_52)
.L_52:
        /*007c*/ 	.word	0x00000000
        /*0080*/ 	.short	0x0002
        /*0082*/ 	.short	0x0010
        /*0084*/ 	.byte	0x00, 0xf5, 0x21, 0x00


	//----- nvinfo : EIATTR_KPARAM_INFO
	.align		4
.L_53:
        /*0088*/ 	.byte	0x04, 0x17
        /*008a*/ 	.short	(.L_55 - .L_54)
.L_54:
        /*008c*/ 	.word	0x00000000
        /*0090*/ 	.short	0x0001
        /*0092*/ 	.short	0x0008
        /*0094*/ 	.byte	0x00, 0xf5, 0x21, 0x00


	//----- nvinfo : EIATTR_KPARAM_INFO
	.align		4
.L_55:
        /*0098*/ 	.byte	0x04, 0x17
        /*009a*/ 	.short	(.L_57 - .L_56)
.L_56:
        /*009c*/ 	.word	0x00000000
        /*00a0*/ 	.short	0x0000
        /*00a2*/ 	.short	0x0000
        /*00a4*/ 	.byte	0x00, 0xf5, 0x21, 0x00


	//----- nvinfo : EIATTR_SPARSE_MMA_MASK
	.align		4
.L_57:
        /*00a8*/ 	.byte	0x03, 0x50
        /*00aa*/ 	.short	0x0000


	//----- nvinfo : EIATTR_MAXREG_COUNT
	.align		4
        /*00ac*/ 	.byte	0x03, 0x1b
        /*00ae*/ 	.short	0x00ff


	//----- nvinfo : EIATTR_MERCURY_ISA_VERSION
	.align		4
        /*00b0*/ 	.byte	0x03, 0x5f
        /*00b2*/ 	.short	0x0101


	//----- nvinfo : EIATTR_VRC_CTA_INIT_COUNT
	.align		4
        /*00b4*/ 	.byte	0x02, 0x4a
	.zero		1
	.zero		1


	//----- nvinfo : EIATTR_EXIT_INSTR_OFFSETS
	.align		4
        /*00b8*/ 	.byte	0x04, 0x1c
        /*00ba*/ 	.short	(.L_59 - .L_58)


	//   ....[0]....
.L_58:
        /*00bc*/ 	.word	0x00000220


	//   ....[1]....
        /*00c0*/ 	.word	0x000002d0


	//   ....[2]....
        /*00c4*/ 	.word	0x00000be0


	//   ....[3]....
        /*00c8*/ 	.word	0x00001080


	//   ....[4]....
        /*00cc*/ 	.word	0x00001320


	//   ....[5]....
        /*00d0*/ 	.word	0x00001470


	//----- nvinfo : EIATTR_CBANK_PARAM_SIZE
	.align		4
.L_59:
        /*00d4*/ 	.byte	0x03, 0x19
        /*00d6*/ 	.short	0x0044


	//----- nvinfo : EIATTR_PARAM_CBANK
	.align		4
        /*00d8*/ 	.byte	0x04, 0x0a
        /*00da*/ 	.short	(.L_61 - .L_60)
	.align		4
.L_60:
        /*00dc*/ 	.word	index@(.nv.constant0._Z14MultiplicationPiS_S_S_S_S_S_iii)
        /*00e0*/ 	.short	0x0380
        /*00e2*/ 	.short	0x0044


	//----- nvinfo : EIATTR_SW_WAR
	.align		4
.L_61:
        /*00e4*/ 	.byte	0x04, 0x36
        /*00e6*/ 	.short	(.L_63 - .L_62)
.L_62:
        /*00e8*/ 	.word	0x00000008
.L_63:


//--------------------- .nv.info._Z9TransposePiS_ii --------------------------
	.section	.nv.info._Z9TransposePiS_ii,"",@"SHT_CUDA_INFO"
	.sectionflags	@""
	.align	4


	//----- nvinfo : EIATTR_CUDA_API_VERSION
	.align		4
        /*0000*/ 	.byte	0x04, 0x37
        /*0002*/ 	.short	(.L_65 - .L_64)
.L_64:
        /*0004*/ 	.word	0x00000082


	//----- nvinfo : EIATTR_KPARAM_INFO
	.align		4
.L_65:
        /*0008*/ 	.byte	0x04, 0x17
        /*000a*/ 	.short	(.L_67 - .L_66)
.L_66:
        /*000c*/ 	.word	0x00000000
        /*0010*/ 	.short	0x0003
        /*0012*/ 	.short	0x0014
        /*0014*/ 	.byte	0x00, 0xf0, 0x11, 0x00


	//----- nvinfo : EIATTR_KPARAM_INFO
	.align		4
.L_67:
        /*0018*/ 	.byte	0x04, 0x17
        /*001a*/ 	.short	(.L_69 - .L_68)
.L_68:
        /*001c*/ 	.word	0x00000000
        /*0020*/ 	.short	0x0002
        /*0022*/ 	.short	0x0010
        /*0024*/ 	.byte	0x00, 0xf0, 0x11, 0x00


	//----- nvinfo : EIATTR_KPARAM_INFO
	.align		4
.L_69:
        /*0028*/ 	.byte	0x04, 0x17
        /*002a*/ 	.short	(.L_71 - .L_70)
.L_70:
        /*002c*/ 	.word	0x00000000
        /*0030*/ 	.short	0x0001
        /*0032*/ 	.short	0x0008
        /*0034*/ 	.byte	0x00, 0xf5, 0x21, 0x00


	//----- nvinfo : EIATTR_KPARAM_INFO
	.align		4
.L_71:
        /*0038*/ 	.byte	0x04, 0x17
        /*003a*/ 	.short	(.L_73 - .L_72)
.L_72:
        /*003c*/ 	.word	0x00000000
        /*0040*/ 	.short	0x0000
        /*0042*/ 	.short	0x0000
        /*0044*/ 	.byte	0x00, 0xf5, 0x21, 0x00


	//----- nvinfo : EIATTR_SPARSE_MMA_MASK
	.align		4
.L_73:
        /*0048*/ 	.byte	0x03, 0x50
        /*004a*/ 	.short	0x0000


	//----- nvinfo : EIATTR_MAXREG_COUNT
	.align		4
        /*004c*/ 	.byte	0x03, 0x1b
        /*004e*/ 	.short	0x00ff


	//----- nvinfo : EIATTR_NUM_BARRIERS
	.align		4
        /*0050*/ 	.byte	0x02, 0x4c
        /*0052*/ 	.byte	0x01
	.zero		1


	//----- nvinfo : EIATTR_MERCURY_ISA_VERSION
	.align		4
        /*0054*/ 	.byte	0x03, 0x5f
        /*0056*/ 	.short	0x0101


	//----- nvinfo : EIATTR_VRC_CTA_INIT_COUNT
	.align		4
        /*0058*/ 	.byte	0x02, 0x4a
	.zero		1
	.zero		1


	//----- nvinfo : EIATTR_EXIT_INSTR_OFFSETS
	.align		4
        /*005c*/ 	.byte	0x04, 0x1c
        /*005e*/ 	.short	(.L_75 - .L_74)


	//   ....[0]....
.L_74:
        /*0060*/ 	.word	0x000001c0


	//   ....[1]....
        /*0064*/ 	.word	0x00000270


	//----- nvinfo : EIATTR_CBANK_PARAM_SIZE
	.align		4
.L_75:
        /*0068*/ 	.byte	0x03, 0x19
        /*006a*/ 	.short	0x0018


	//----- nvinfo : EIATTR_PARAM_CBANK
	.align		4
        /*006c*/ 	.byte	0x04, 0x0a
        /*006e*/ 	.short	(.L_77 - .L_76)
	.align		4
.L_76:
        /*0070*/ 	.word	index@(.nv.constant0._Z9TransposePiS_ii)
        /*0074*/ 	.short	0x0380
        /*0076*/ 	.short	0x0018


	//----- nvinfo : EIATTR_SW_WAR
	.align		4
.L_77:
        /*0078*/ 	.byte	0x04, 0x36
        /*007a*/ 	.short	(.L_79 - .L_78)
.L_78:
        /*007c*/ 	.word	0x00000008
.L_79:


//--------------------- .nv.callgraph             --------------------------
	.section	.nv.callgraph,"",@"SHT_CUDA_CALLGRAPH"
	.align	4
	.sectionentsize	8
	.align		4
        /*0000*/ 	.word	0x00000000
	.align		4
        /*0004*/ 	.word	0xffffffff
	.align		4
        /*0008*/ 	.word	0x00000000
	.align		4
        /*000c*/ 	.word	0xfffffffe
	.align		4
        /*0010*/ 	.word	0x00000000
	.align		4
        /*0014*/ 	.word	0xfffffffd
	.align		4
        /*0018*/ 	.word	0x00000000
	.align		4
        /*001c*/ 	.word	0xfffffffc


//--------------------- .text._Z8AdditionPiS_S_ii --------------------------
	.section	.text._Z8AdditionPiS_S_ii,"ax",@progbits
	.align	128
        .global         _Z8AdditionPiS_S_ii
        .type           _Z8AdditionPiS_S_ii,@function
        .size           _Z8AdditionPiS_S_ii,(.L_x_7 - _Z8AdditionPiS_S_ii)
        .other          _Z8AdditionPiS_S_ii,@"STO_CUDA_ENTRY STV_DEFAULT"
_Z8AdditionPiS_S_ii:
.text._Z8AdditionPiS_S_ii:
[----:B------:R-:W-:Y:S01]  /*0000*/  LDC R1, c[0x0][0x37c] ;  /* 0x0000df00ff017b82 */ /* 0x000fe20000000800 */
[----:B------:R-:W0:Y:S01]  /*0010*/  LDCU.64 UR8, c[0x0][0x398] ;  /* 0x00007300ff0877ac */ /* 0x000e220008000a00 */
[----:B------:R-:W1:Y:S01]  /*0020*/  S2R R4, SR_CTAID.X ;  /* 0x0000000000047919 */ /* 0x000e620000002500 */
[----:B------:R-:W2:Y:S01]  /*0030*/  LDCU UR4, c[0x0][0x364] ;  /* 0x00006c80ff0477ac */ /* 0x000ea20008000800 */
[----:B------:R-:W1:Y:S01]  /*0040*/  S2R R5, SR_CTAID.Y ;  /* 0x0000000000057919 */ /* 0x000e620000002600 */
[----:B------:R-:W3:Y:S01]  /*0050*/  LDCU UR5, c[0x0][0x360] ;  /* 0x00006c00ff0577ac */ /* 0x000ee20008000800 */
[----:B------:R-:W3:Y:S01]  /*0060*/  S2R R7, SR_TID.X ;  /* 0x0000000000077919 */ /* 0x000ee20000002100 */
[----:B------:R-:W1:Y:S01]  /*0070*/  LDCU UR6, c[0x0][0x374] ;  /* 0x00006e80ff0677ac */ /* 0x000e620008000800 */
[----:B------:R-:W2:Y:S01]  /*0080*/  S2R R9, SR_TID.Y ;  /* 0x0000000000097919 */ /* 0x000ea20000002200 */
[----:B0-----:R-:W0:Y:S08]  /*0090*/  I2F.U32.RP R0, UR9 ;  /* 0x0000000900007d06 */ /* 0x001e300008209000 */
[----:B0-----:R-:W0:Y:S02]  /*00a0*/  MUFU.RCP R0, R0 ;  /* 0x0000000000007308 */ /* 0x001e240000001000 */
[----:B0-----:R-:W-:Y:S01]  /*00b0*/  IADD3 R2, PT, PT, R0, 0xffffffe, RZ ;  /* 0x0ffffffe00027810 */ /* 0x001fe20007ffe0ff */
[----:B-1----:R-:W-:-:S05]  /*00c0*/  IMAD R0, R4, UR6, R5 ;  /* 0x0000000604007c24 */ /* 0x002fca000f8e0205 */
[----:B------:R0:W1:Y:S01]  /*00d0*/  F2I.FTZ.U32.TRUNC.NTZ R3, R2 ;  /* 0x0000000200037305 */ /* 0x000062000021f000 */
[----:B---3--:R-:W-:-:S04]  /*00e0*/  IMAD R0, R0, UR5, R7 ;  /* 0x0000000500007c24 */ /* 0x008fc8000f8e0207 */
[----:B--2---:R-:W-:Y:S02]  /*00f0*/  IMAD R0, R0, UR4, R9 ;  /* 0x0000000400007c24 */ /* 0x004fe4000f8e0209 */
[----:B0-----:R-:W-:Y:S01]  /*0100*/  HFMA2 R2, -RZ, RZ, 0, 0 ;  /* 0x00000000ff027431 */ /* 0x001fe200000001ff */
[----:B-1----:R-:W-:-:S05]  /*0110*/  IADD3 R6, PT, PT, RZ, -R3, RZ ;  /* 0x80000003ff067210 */ /* 0x002fca0007ffe0ff */
[----:B------:R-:W-:Y:S01]  /*0120*/  IMAD R5, R6, UR9, RZ ;  /* 0x0000000906057c24 */ /* 0x000fe2000f8e02ff */
[----:B------:R-:W-:-:S03]  /*0130*/  LOP3.LUT R6, RZ, UR9, RZ, 0x33, !PT ;  /* 0x00000009ff067c12 */ /* 0x000fc6000f8e33ff */
[----:B------:R-:W-:-:S06]  /*0140*/  IMAD.HI.U32 R3, R3, R5, R2 ;  /* 0x0000000503037227 */ /* 0x000fcc00078e0002 */
[----:B------:R-:W-:-:S04]  /*0150*/  IMAD.HI.U32 R3, R3, R0, RZ ;  /* 0x0000000003037227 */ /* 0x000fc800078e00ff */
[----:B------:R-:W-:-:S04]  /*0160*/  IMAD.MOV R5, RZ, RZ, -R3 ;  /* 0x000000ffff057224 */ /* 0x000fc800078e0a03 */
[----:B------:R-:W-:-:S05]  /*0170*/  IMAD R0, R5, UR9, R0 ;  /* 0x0000000905007c24 */ /* 0x000fca000f8e0200 */
[----:B------:R-:W-:-:S13]  /*0180*/  ISETP.GE.U32.AND P1, PT, R0, UR9, PT ;  /* 0x0000000900007c0c */ /* 0x000fda000bf26070 */
[----:B------:R-:W-:Y:S02]  /*0190*/  @P1 IADD3 R0, PT, PT, R0, -UR9, RZ ;  /* 0x8000000900001c10 */ /* 0x000fe4000fffe0ff */
[----:B------:R-:W-:Y:S02]  /*01a0*/  @P1 IADD3 R3, PT, PT, R3, 0x1, RZ ;  /* 0x0000000103031810 */ /* 0x000fe40007ffe0ff */
[----:B------:R-:W-:Y:S02]  /*01b0*/  ISETP.GE.U32.AND P0, PT, R0, UR9, PT ;  /* 0x0000000900007c0c */ /* 0x000fe4000bf06070 */
[----:B------:R-:W-:-:S11]  /*01c0*/  ISETP.NE.U32.AND P1, PT, RZ, UR9, PT ;  /* 0x00000009ff007c0c */ /* 0x000fd6000bf25070 */
[----:B------:R-:W-:-:S05]  /*01d0*/  @P0 VIADD R3, R3, 0x1 ;  /* 0x0000000103030836 */ /* 0x000fca0000000000 */
[----:B------:R-:W-:-:S04]  /*01e0*/  SEL R7, R6, R3, !P1 ;  /* 0x0000000306077207 */ /* 0x000fc80004800000 */
[----:B------:R-:W-:-:S13]  /*01f0*/  ISETP.GE.U32.AND P2, PT, R7, UR8, PT ;  /* 0x0000000807007c0c */ /* 0x000fda000bf46070 */
[----:B------:R-:W-:Y:S05]  /*0200*/  @P2 EXIT ;  /* 0x000000000000294d */ /* 0x000fea0003800000 */
[----:B------:R-:W0:Y:S01]  /*0210*/  LDC.64 R2, c[0x0][0x380] ;  /* 0x0000e000ff027b82 */ /* 0x000e220000000a00 */
[----:B------:R-:W-:Y:S01]  /*0220*/  IADD3 R9, PT, PT, R0, -UR9, RZ ;  /* 0x8000000900097c10 */ /* 0x000fe2000fffe0ff */
[----:B------:R-:W1:Y:S03]  /*0230*/  LDCU.64 UR4, c[0x0][0x358] ;  /* 0x00006b00ff0477ac */ /* 0x000e660008000a00 */
[----:B------:R-:W-:-:S03]  /*0240*/  @P1 SEL R6, R9, R0, P0 ;  /* 0x0000000009061207 */ /* 0x000fc60000000000 */
[----:B------:R-:W2:Y:S02]  /*0250*/  LDC.64 R4, c[0x0][0x388] ;  /* 0x0000e200ff047b82 */ /* 0x000ea40000000a00 */
[----:B------:R-:W-:-:S06]  /*0260*/  IMAD R9, R7, UR9, R6 ;  /* 0x0000000907097c24 */ /* 0x000fcc000f8e0206 */
[----:B------:R-:W3:Y:S01]  /*0270*/  LDC.64 R6, c[0x0][0x390] ;  /* 0x0000e400ff067b82 */ /* 0x000ee20000000a00 */
[----:B0-----:R-:W-:-:S06]  /*0280*/  IMAD.WIDE.U32 R2, R9, 0x4, R2 ;  /* 0x0000000409027825 */ /* 0x001fcc00078e0002 */
[----:B-1----:R-:W4:Y:S01]  /*0290*/  LDG.E R2, desc[UR4][R2.64] ;  /* 0x0000000402027981 */ /* 0x002f22000c1e1900 */
[----:B--2---:R-:W-:-:S06]  /*02a0*/  IMAD.WIDE.U32 R4, R9, 0x4, R4 ;  /* 0x0000000409047825 */ /* 0x004fcc00078e0004 */
[----:B------:R-:W4:Y:S01]  /*02b0*/  LDG.E R5, desc[UR4][R4.64] ;  /* 0x0000000404057981 */ /* 0x000f22000c1e1900 */
[----:B---3--:R-:W-:Y:S01]  /*02c0*/  IMAD.WIDE.U32 R6, R9, 0x4, R6 ;  /* 0x0000000409067825 */ /* 0x008fe200078e0006 */
[----:B----4-:R-:W-:-:S05]  /*02d0*/  IADD3 R9, PT, PT, R2, R5, RZ ;  /* 0x0000000502097210 */ /* 0x010fca0007ffe0ff */
[----:B------:R-:W-:Y:S01]  /*02e0*/  STG.E desc[UR4][R6.64], R9 ;  /* 0x0000000906007986 */ /* 0x000fe2000c101904 */
[----:B------:R-:W-:Y:S05]  /*02f0*/  EXIT ;  /* 0x000000000000794d */ /* 0x000fea0003800000 */
.L_x_0:
[----:B------:R-:W-:-:S00]  /*0300*/  BRA `(.L_x_0) ;  /* 0xfffffffc00fc7947 */ /* 0x000fc0000383ffff */
[----:B------:R-:W-:-:S00]  /*0310*/  NOP ;  /* 0x0000000000007918 */ /* 0x000fc00000000000 */
        /* <DEDUP_REMOVED lines=14> */
.L_x_7:


//--------------------- .text._Z14MultiplicationPiS_S_S_S_S_S_iii --------------------------
	.section	.text._Z14MultiplicationPiS_S_S_S_S_S_iii,"ax",@progbits
	.align	128
        .global         _Z14MultiplicationPiS_S_S_S_S_S_iii
        .type           _Z14MultiplicationPiS_S_S_S_S_S_iii,@function
        .size           _Z14MultiplicationPiS_S_S_S_S_S_iii,(.L_x_8 - _Z14MultiplicationPiS_S_S_S_S_S_iii)
        .other          _Z14MultiplicationPiS_S_S_S_S_S_iii,@"STO_CUDA_ENTRY STV_DEFAULT"
_Z14MultiplicationPiS_S_S_S_S_S_iii:
.text._Z14MultiplicationPiS_S_S_S_S_S_iii:
[----:B------:R-:W-:Y:S01]  /*0000*/  LDC R1, c[0x0][0x37c] ;  /* 0x0000df00ff017b82 */ /* 0x000fe20000000800 */
[----:B------:R-:W0:Y:S01]  /*0010*/  LDCU UR7, c[0x0][0x3c0] ;  /* 0x00007800ff0777ac */ /* 0x000e220008000800 */
[----:B------:R-:W1:Y:S01]  /*0020*/  S2R R4, SR_CTAID.X ;  /* 0x0000000000047919 */ /* 0x000e620000002500 */
[----:B------:R-:W2:Y:S01]  /*0030*/  LDCU UR4, c[0x0][0x364] ;  /* 0x00006c80ff0477ac */ /* 0x000ea20008000800 */
[----:B------:R-:W1:Y:S01]  /*0040*/  S2R R5, SR_CTAID.Y ;  /* 0x0000000000057919 */ /* 0x000e620000002600 */
[----:B------:R-:W3:Y:S01]  /*0050*/  LDCU UR5, c[0x0][0x360] ;  /* 0x00006c00ff0577ac */ /* 0x000ee20008000800 */
[----:B------:R-:W3:Y:S01]  /*0060*/  S2R R7, SR_TID.X ;  /* 0x0000000000077919 */ /* 0x000ee20000002100 */
[----:B------:R-:W1:Y:S01]  /*0070*/  LDCU UR6, c[0x0][0x374] ;  /* 0x00006e80ff0677ac */ /* 0x000e620008000800 */
[----:B------:R-:W2:Y:S01]  /*0080*/  S2R R9, SR_TID.Y ;  /* 0x0000000000097919 */ /* 0x000ea20000002200 */
[----:B0-----:R-:W0:Y:S01]  /*0090*/  I2F.U32.RP R0, UR7 ;  /* 0x0000000700007d06 */ /* 0x001e220008209000 */
[----:B------:R-:W-:-:S07]  /*00a0*/  ISETP.NE.U32.AND P2, PT, RZ, UR7, PT ;  /* 0x00000007ff007c0c */ /* 0x000fce000bf45070 */
[----:B0-----:R-:W0:Y:S02]  /*00b0*/  MUFU.RCP R0, R0 ;  /* 0x0000000000007308 */ /* 0x001e240000001000 */
[----:B0-----:R-:W-:Y:S01]  /*00c0*/  IADD3 R2, PT, PT, R0, 0xffffffe, RZ ;  /* 0x0ffffffe00027810 */ /* 0x001fe20007ffe0ff */
[----:B-1----:R-:W-:Y:S01]  /*00d0*/  IMAD R0, R4, UR6, R5 ;  /* 0x0000000604007c24 */ /* 0x002fe2000f8e0205 */
[----:B------:R-:W0:Y:S04]  /*00e0*/  LDCU UR6, c[0x0][0x3b8] ;  /* 0x00007700ff0677ac */ /* 0x000e280008000800 */
[----:B------:R1:W4:Y:S01]  /*00f0*/  F2I.FTZ.U32.TRUNC.NTZ R3, R2 ;  /* 0x0000000200037305 */ /* 0x000322000021f000 */
[----:B---3--:R-:W-:Y:S02]  /*0100*/  IMAD R0, R0, UR5, R7 ;  /* 0x0000000500007c24 */ /* 0x008fe4000f8e0207 */
[----:B-1----:R-:W-:Y:S01]  /*0110*/  HFMA2 R2, -RZ, RZ, 0, 0 ;  /* 0x00000000ff027431 */ /* 0x002fe200000001ff */
[----:B----4-:R-:W-:-:S05]  /*0120*/  IADD3 R6, PT, PT, RZ, -R3, RZ ;  /* 0x80000003ff067210 */ /* 0x010fca0007ffe0ff */
[----:B------:R-:W-:-:S04]  /*0130*/  IMAD R5, R6, UR7, RZ ;  /* 0x0000000706057c24 */ /* 0x000fc8000f8e02ff */
[----:B------:R-:W-:-:S04]  /*0140*/  IMAD.HI.U32 R4, R3, R5, R2 ;  /* 0x0000000503047227 */ /* 0x000fc800078e0002 */
[----:B--2---:R-:W-:-:S04]  /*0150*/  IMAD R3, R0, UR4, R9 ;  /* 0x0000000400037c24 */ /* 0x004fc8000f8e0209 */
[----:B------:R-:W-:-:S05]  /*0160*/  IMAD.HI.U32 R0, R4, R3, RZ ;  /* 0x0000000304007227 */ /* 0x000fca00078e00ff */
[----:B------:R-:W-:-:S05]  /*0170*/  IADD3 R2, PT, PT, -R0, RZ, RZ ;  /* 0x000000ff00027210 */ /* 0x000fca0007ffe1ff */
[----:B------:R-:W-:-:S05]  /*0180*/  IMAD R2, R2, UR7, R3 ;  /* 0x0000000702027c24 */ /* 0x000fca000f8e0203 */
[----:B------:R-:W-:-:S13]  /*0190*/  ISETP.GE.U32.AND P0, PT, R2, UR7, PT ;  /* 0x0000000702007c0c */ /* 0x000fda000bf06070 */
[----:B------:R-:W-:Y:S02]  /*01a0*/  @P0 IADD3 R2, PT, PT, R2, -UR7, RZ ;  /* 0x8000000702020c10 */ /* 0x000fe4000fffe0ff */
[----:B------:R-:W-:Y:S02]  /*01b0*/  @P0 IADD3 R0, PT, PT, R0, 0x1, RZ ;  /* 0x0000000100000810 */ /* 0x000fe40007ffe0ff */
[----:B------:R-:W-:-:S13]  /*01c0*/  ISETP.GE.U32.AND P1, PT, R2, UR7, PT ;  /* 0x0000000702007c0c */ /* 0x000fda000bf26070 */
[----:B------:R-:W-:Y:S02]  /*01d0*/  @P1 IADD3 R0, PT, PT, R0, 0x1, RZ ;  /* 0x0000000100001810 */ /* 0x000fe40007ffe0ff */
[----:B------:R-:W-:-:S04]  /*01e0*/  @!P2 LOP3.LUT R0, RZ, UR7, RZ, 0x33, !PT ;  /* 0x00000007ff00ac12 */ /* 0x000fc8000f8e33ff */
[C---:B0-----:R-:W-:Y:S02]  /*01f0*/  ISETP.GE.U32.AND P0, PT, R0.reuse, UR6, PT ;  /* 0x0000000600007c0c */ /* 0x041fe4000bf06070 */
[----:B------:R-:W-:-:S05]  /*0200*/  IADD3 R2, PT, PT, -R0, RZ, RZ ;  /* 0x000000ff00027210 */ /* 0x000fca0007ffe1ff */
[----:B------:R-:W-:-:S06]  /*0210*/  IMAD R3, R2, UR7, R3 ;  /* 0x0000000702037c24 */ /* 0x000fcc000f8e0203 */
[----:B------:R-:W-:Y:S05]  /*0220*/  @P0 EXIT ;  /* 0x000000000000094d */ /* 0x000fea0003800000 */
[----:B------:R-:W0:Y:S01]  /*0230*/  LDC R2, c[0x0][0x3bc] ;  /* 0x0000ef00ff027b82 */ /* 0x000e220000000800 */
[----:B------:R-:W1:Y:S01]  /*0240*/  LDCU.64 UR4, c[0x0][0x358] ;  /* 0x00006b00ff0477ac */ /* 0x000e620008000a00 */
[----:B------:R-:W-:-:S06]  /*0250*/  IMAD R5, R0, UR7, R3 ;  /* 0x0000000700057c24 */ /* 0x000fcc000f8e0203 */
[----:B------:R-:W2:Y:S08]  /*0260*/  LDC.64 R8, c[0x0][0x390] ;  /* 0x0000e400ff087b82 */ /* 0x000eb00000000a00 */
[----:B------:R-:W3:Y:S01]  /*0270*/  LDC.64 R10, c[0x0][0x3a8] ;  /* 0x0000ea00ff0a7b82 */ /* 0x000ee20000000a00 */
[----:B0-----:R-:W-:Y:S01]  /*0280*/  ISETP.GE.AND P0, PT, R2, 0x1, PT ;  /* 0x000000010200780c */ /* 0x001fe20003f06270 */
[----:B--2---:R-:W-:-:S05]  /*0290*/  IMAD.WIDE.U32 R8, R5, 0x4, R8 ;  /* 0x0000000405087825 */ /* 0x004fca00078e0008 */
[----:B-1----:R0:W-:Y:S01]  /*02a0*/  STG.E desc[UR4][R8.64], RZ ;  /* 0x000000ff08007986 */ /* 0x0021e2000c101904 */
[----:B---3--:R-:W-:-:S05]  /*02b0*/  IMAD.WIDE.U32 R10, R5, 0x4, R10 ;  /* 0x00000004050a7825 */ /* 0x008fca00078e000a */
[----:B------:R0:W-:Y:S01]  /*02c0*/  STG.E desc[UR4][R10.64], RZ ;  /* 0x000000ff0a007986 */ /* 0x0001e2000c101904 */
[----:B------:R-:W-:Y:S05]  /*02d0*/  @!P0 EXIT ;  /* 0x000000000000894d */ /* 0x000fea0003800000 */
[C---:B------:R-:W-:Y:S02]  /*02e0*/  ISETP.GE.U32.AND P0, PT, R2.reuse, 0x8, PT ;  /* 0x000000080200780c */ /* 0x040fe40003f06070 */
[----:B------:R-:W-:Y:S02]  /*02f0*/  LOP3.LUT R4, R2, 0x7, RZ, 0xc0, !PT ;  /* 0x0000000702047812 */ /* 0x000fe400078ec0ff */
[----:B------:R-:W-:Y:S02]  /*0300*/  MOV R5, RZ ;  /* 0x000000ff00057202 */ /* 0x000fe40000000f00 */
[----:B------:R-:W-:-:S07]  /*0310*/  ISETP.NE.AND P1, PT, R4, RZ, PT ;  /* 0x000000ff0400720c */ /* 0x000fce0003f25270 */
[----:B------:R-:W-:Y:S06]  /*0320*/  @!P0 BRA `(.L_x_1) ;  /* 0x00000008002c8947 */ /* 0x000fec0003800000 */
[----:B------:R-:W-:Y:S01]  /*0330*/  LOP3.LUT R5, R2, 0x7ffffff8, RZ, 0xc0, !PT ;  /* 0x7ffffff802057812 */ /* 0x000fe200078ec0ff */
[----:B------:R-:W-:-:S03]  /*0340*/  HFMA2 R6, -RZ, RZ, 0, 0 ;  /* 0x00000000ff067431 */ /* 0x000fc600000001ff */
[----:B------:R-:W-:-:S07]  /*0350*/  IADD3 R7, PT, PT, -R5, RZ, RZ ;  /* 0x000000ff05077210 */ /* 0x000fce0007ffe1ff */
.L_x_2:
[----:B-1----:R-:W1:Y:S01]  /*0360*/  LDC.64 R16, c[0x0][0x380] ;  /* 0x0000e000ff107b82 */ /* 0x002e620000000a00 */
[C---:B------:R-:W-:Y:S01]  /*0370*/  IMAD R28, R6.reuse, UR6, R0 ;  /* 0x00000006061c7c24 */ /* 0x040fe2000f8e0200 */
[----:B------:R-:W2:Y:S01]  /*0380*/  LDG.E R24, desc[UR4][R8.64] ;  /* 0x0000000408187981 */ /* 0x000ea2000c1e1900 */
[----:B------:R-:W-:-:S05]  /*0390*/  IMAD R29, R6, UR7, R3 ;  /* 0x00000007061d7c24 */ /* 0x000fca000f8e0203 */
[----:B------:R-:W3:Y:S08]  /*03a0*/  LDC.64 R18, c[0x0][0x388] ;  /* 0x0000e200ff127b82 */ /* 0x000ef00000000a00 */
[----:B------:R-:W4:Y:S01]  /*03b0*/  LDC.64 R12, c[0x0][0x398] ;  /* 0x0000e600ff0c7b82 */ /* 0x000f220000000a00 */
[----:B-1----:R-:W-:-:S07]  /*03c0*/  IMAD.WIDE.U32 R20, R28, 0x4, R16 ;  /* 0x000000041c147825 */ /* 0x002fce00078e0010 */
[----:B------:R-:W1:Y:S01]  /*03d0*/  LDC.64 R14, c[0x0][0x3a0] ;  /* 0x0000e800ff0e7b82 */ /* 0x000e620000000a00 */
[----:B------:R-:W2:Y:S01]  /*03e0*/  LDG.E R20, desc[UR4][R20.64] ;  /* 0x0000000414147981 */ /* 0x000ea2000c1e1900 */
[----:B---3--:R-:W-:-:S06]  /*03f0*/  IMAD.WIDE.U32 R22, R29, 0x4, R18 ;  /* 0x000000041d167825 */ /* 0x008fcc00078e0012 */
[----:B------:R-:W2:Y:S01]  /*0400*/  LDG.E R23, desc[UR4][R22.64] ;  /* 0x0000000416177981 */ /* 0x000ea2000c1e1900 */
[----:B----4-:R-:W-:-:S04]  /*0410*/  IMAD.WIDE.U32 R26, R28, 0x4, R12 ;  /* 0x000000041c1a7825 */ /* 0x010fc800078e000c */
[----:B--2---:R-:W-:-:S05]  /*0420*/  IMAD R25, R20, R23, R24 ;  /* 0x0000001714197224 */ /* 0x004fca00078e0218 */
[----:B------:R1:W-:Y:S04]  /*0430*/  STG.E desc[UR4][R8.64], R25 ;  /* 0x0000001908007986 */ /* 0x0003e8000c101904 */
[----:B------:R-:W2:Y:S04]  /*0440*/  LDG.E R26, desc[UR4][R26.64] ;  /* 0x000000041a1a7981 */ /* 0x000ea8000c1e1900 */
[----:B------:R-:W2:Y:S01]  /*0450*/  LDG.E R21, desc[UR4][R10.64] ;  /* 0x000000040a157981 */ /* 0x000ea2000c1e1900 */
[----:B-1----:R-:W-:-:S06]  /*0460*/  IMAD.WIDE.U32 R24, R29, 0x4, R14 ;  /* 0x000000041d187825 */ /* 0x002fcc00078e000e */
[----:B------:R-:W2:Y:S01]  /*0470*/  LDG.E R24, desc[UR4][R24.64] ;  /* 0x0000000418187981 */ /* 0x000ea2000c1e1900 */
[----:B------:R-:W-:Y:S02]  /*0480*/  IADD3 R28, PT, PT, R28, UR6, RZ ;  /* 0x000000061c1c7c10 */ /* 0x000fe4000fffe0ff */
[----:B------:R-:W-:-:S03]  /*0490*/  IADD3 R29, PT, PT, R29, UR7, RZ ;  /* 0x000000071d1d7c10 */ /* 0x000fc6000fffe0ff */
[----:B------:R-:W-:-:S04]  /*04a0*/  IMAD.WIDE.U32 R22, R28, 0x4, R16 ;  /* 0x000000041c167825 */ /* 0x000fc800078e0010 */
[----:B--2---:R-:W-:-:S05]  /*04b0*/  IMAD R21, R26, R24, R21 ;  /* 0x000000181a157224 */ /* 0x004fca00078e0215 */
[----:B------:R1:W-:Y:S04]  /*04c0*/  STG.E desc[UR4][R10.64], R21 ;  /* 0x000000150a007986 */ /* 0x0003e8000c101904 */
[----:B------:R-:W2:Y:S04]  /*04d0*/  LDG.E R22, desc[UR4][R22.64] ;  /* 0x0000000416167981 */ /* 0x000ea8000c1e1900 */
[----:B------:R-:W2:Y:S01]  /*04e0*/  LDG.E R27, desc[UR4][R8.64] ;  /* 0x00000004081b7981 */ /* 0x000ea2000c1e1900 */
[----:B-1----:R-:W-:-:S06]  /*04f0*/  IMAD.WIDE.U32 R20, R29, 0x4, R18 ;  /* 0x000000041d147825 */ /* 0x002fcc00078e0012 */
[----:B------:R-:W2:Y:S02]  /*0500*/  LDG.E R20, desc[UR4][R20.64] ;  /* 0x0000000414147981 */ /* 0x000ea4000c1e1900 */
[----:B--2---:R-:W-:Y:S02]  /*0510*/  IMAD R25, R22, R20, R27 ;  /* 0x0000001416197224 */ /* 0x004fe400078e021b */
[----:B------:R-:W-:-:S03]  /*0520*/  IMAD.WIDE.U32 R26, R28, 0x4, R12 ;  /* 0x000000041c1a7825 */ /* 0x000fc600078e000c */
        /* <DEDUP_REMOVED lines=70> */
[----:B------:R-:W-:Y:S01]  /*0990*/  IADD3 R29, PT, PT, R29, UR7, RZ ;  /* 0x000000071d1d7c10 */ /* 0x000fe2000fffe0ff */
[----:B--2---:R-:W-:Y:S02]  /*09a0*/  IMAD R23, R26, R24, R21 ;  /* 0x000000181a177224 */ /* 0x004fe400078e0215 */
[----:B------:R-:W-:-:S03]  /*09b0*/  IMAD.WIDE.U32 R20, R28, 0x4, R16 ;  /* 0x000000041c147825 */ /* 0x000fc600078e0010 */
[----:B------:R1:W-:Y:S04]  /*09c0*/  STG.E desc[UR4][R10.64], R23 ;  /* 0x000000170a007986 */ /* 0x0003e8000c101904 */
[----:B------:R-:W2:Y:S04]  /*09d0*/  LDG.E R20, desc[UR4][R20.64] ;  /* 0x0000000414147981 */ /* 0x000ea8000c1e1900 */
[----:B------:R-:W2:Y:S01]  /*09e0*/  LDG.E R27, desc[UR4][R8.64] ;  /* 0x00000004081b7981 */ /* 0x000ea2000c1e1900 */
[----:B-1----:R-:W-:-:S06]  /*09f0*/  IMAD.WIDE.U32 R22, R29, 0x4, R18 ;  /* 0x000000041d167825 */ /* 0x002fcc00078e0012 */
[----:B------:R-:W2:Y:S01]  /*0a00*/  LDG.E R22, desc[UR4][R22.64] ;  /* 0x0000000416167981 */ /* 0x000ea2000c1e1900 */
[----:B------:R-:W-:-:S04]  /*0a10*/  IMAD.WIDE.U32 R24, R28, 0x4, R12 ;  /* 0x000000041c187825 */ /* 0x000fc800078e000c */
[----:B--2---:R-:W-:Y:S02]  /*0a20*/  IMAD R21, R20, R22, R27 ;  /* 0x0000001614157224 */ /* 0x004fe400078e021b */
[----:B------:R-:W-:-:S03]  /*0a30*/  IMAD.WIDE.U32 R26, R29, 0x4, R14 ;  /* 0x000000041d1a7825 */ /* 0x000fc600078e000e */
[----:B------:R1:W-:Y:S04]  /*0a40*/  STG.E desc[UR4][R8.64], R21 ;  /* 0x0000001508007986 */ /* 0x0003e8000c101904 */
[----:B------:R-:W2:Y:S04]  /*0a50*/  LDG.E R24, desc[UR4][R24.64] ;  /* 0x0000000418187981 */ /* 0x000ea8000c1e1900 */
[----:B------:R-:W2:Y:S04]  /*0a60*/  LDG.E R27, desc[UR4][R26.64] ;  /* 0x000000041a1b7981 */ /* 0x000ea8000c1e1900 */
[----:B------:R-:W2:Y:S01]  /*0a70*/  LDG.E R20, desc[UR4][R10.64] ;  /* 0x000000040a147981 */ /* 0x000ea2000c1e1900 */
[----:B------:R-:W-:-:S02]  /*0a80*/  IADD3 R28, PT, PT, R28, UR6, RZ ;  /* 0x000000061c1c7c10 */ /* 0x000fc4000fffe0ff */
[----:B------:R-:W-:-:S03]  /*0a90*/  IADD3 R29, PT, PT, R29, UR7, RZ ;  /* 0x000000071d1d7c10 */ /* 0x000fc6000fffe0ff */
[----:B------:R-:W-:-:S04]  /*0aa0*/  IMAD.WIDE.U32 R16, R28, 0x4, R16 ;  /* 0x000000041c107825 */ /* 0x000fc800078e0010 */
[----:B------:R-:W-:-:S04]  /*0ab0*/  IMAD.WIDE.U32 R18, R29, 0x4, R18 ;  /* 0x000000041d127825 */ /* 0x000fc800078e0012 */
[----:B--2---:R-:W-:-:S05]  /*0ac0*/  IMAD R23, R24, R27, R20 ;  /* 0x0000001b18177224 */ /* 0x004fca00078e0214 */
[----:B------:R2:W-:Y:S04]  /*0ad0*/  STG.E desc[UR4][R10.64], R23 ;  /* 0x000000170a007986 */ /* 0x0005e8000c101904 */
[----:B------:R-:W1:Y:S04]  /*0ae0*/  LDG.E R16, desc[UR4][R16.64] ;  /* 0x0000000410107981 */ /* 0x000e68000c1e1900 */
[----:B------:R-:W1:Y:S04]  /*0af0*/  LDG.E R19, desc[UR4][R18.64] ;  /* 0x0000000412137981 */ /* 0x000e68000c1e1900 */
[----:B------:R-:W1:Y:S01]  /*0b00*/  LDG.E R20, desc[UR4][R8.64] ;  /* 0x0000000408147981 */ /* 0x000e62000c1e1900 */
[----:B------:R-:W-:-:S04]  /*0b10*/  IMAD.WIDE.U32 R12, R28, 0x4, R12 ;  /* 0x000000041c0c7825 */ /* 0x000fc800078e000c */
[----:B------:R-:W-:-:S04]  /*0b20*/  IMAD.WIDE.U32 R14, R29, 0x4, R14 ;  /* 0x000000041d0e7825 */ /* 0x000fc800078e000e */
[----:B-1----:R-:W-:-:S05]  /*0b30*/  IMAD R21, R16, R19, R20 ;  /* 0x0000001310157224 */ /* 0x002fca00078e0214 */
[----:B------:R1:W-:Y:S04]  /*0b40*/  STG.E desc[UR4][R8.64], R21 ;  /* 0x0000001508007986 */ /* 0x0003e8000c101904 */
[----:B------:R-:W2:Y:S04]  /*0b50*/  LDG.E R12, desc[UR4][R12.64] ;  /* 0x000000040c0c7981 */ /* 0x000ea8000c1e1900 */
[----:B------:R-:W2:Y:S04]  /*0b60*/  LDG.E R15, desc[UR4][R14.64] ;  /* 0x000000040e0f7981 */ /* 0x000ea8000c1e1900 */
[----:B------:R-:W2:Y:S01]  /*0b70*/  LDG.E R20, desc[UR4][R10.64] ;  /* 0x000000040a147981 */ /* 0x000ea2000c1e1900 */
[----:B------:R-:W-:-:S04]  /*0b80*/  IADD3 R7, PT, PT, R7, 0x8, RZ ;  /* 0x0000000807077810 */ /* 0x000fc80007ffe0ff */
[----:B------:R-:W-:Y:S02]  /*0b90*/  ISETP.NE.AND P0, PT, R7, RZ, PT ;  /* 0x000000ff0700720c */ /* 0x000fe40003f05270 */
[----:B------:R-:W-:Y:S01]  /*0ba0*/  IADD3 R6, PT, PT, R6, 0x8, RZ ;  /* 0x0000000806067810 */ /* 0x000fe20007ffe0ff */
[----:B--2---:R-:W-:-:S05]  /*0bb0*/  IMAD R23, R12, R15, R20 ;  /* 0x0000000f0c177224 */ /* 0x004fca00078e0214 */
[----:B------:R1:W-:Y:S05]  /*0bc0*/  STG.E desc[UR4][R10.64], R23 ;  /* 0x000000170a007986 */ /* 0x0003ea000c101904 */
[----:B------:R-:W-:Y:S05]  /*0bd0*/  @P0 BRA `(.L_x_2) ;  /* 0xfffffff400e00947 */ /* 0x000fea000383ffff */
.L_x_1:
[----:B------:R-:W-:Y:S05]  /*0be0*/  @!P1 EXIT ;  /* 0x000000000000994d */ /* 0x000fea0003800000 */
[----:B------:R-:W-:Y:S02]  /*0bf0*/  ISETP.GE.U32.AND P0, PT, R4, 0x4, PT ;  /* 0x000000040400780c */ /* 0x000fe40003f06070 */
[----:B------:R-:W-:-:S04]  /*0c00*/  LOP3.LUT R26, R2, 0x3, RZ, 0xc0, !PT ;  /* 0x00000003021a7812 */ /* 0x000fc800078ec0ff */
[----:B------:R-:W-:-:S07]  /*0c10*/  ISETP.NE.AND P1, PT, R26, RZ, PT ;  /* 0x000000ff1a00720c */ /* 0x000fce0003f25270 */
[----:B------:R-:W-:Y:S06]  /*0c20*/  @!P0 BRA `(.L_x_3) ;  /* 0x0000000400148947 */ /* 0x000fec0003800000 */
[----:B------:R-:W2:Y:S01]  /*0c30*/  LDC.64 R14, c[0x0][0x380] ;  /* 0x0000e000ff0e7b82 */ /* 0x000ea20000000a00 */
[C---:B------:R-:W-:Y:S01]  /*0c40*/  IMAD R27, R5.reuse, UR6, R0 ;  /* 0x00000006051b7c24 */ /* 0x040fe2000f8e0200 */
[----:B------:R-:W3:Y:S01]  /*0c50*/  LDG.E R4, desc[UR4][R8.64] ;  /* 0x0000000408047981 */ /* 0x000ee2000c1e1900 */
[----:B-1----:R-:W-:-:S05]  /*0c60*/  IMAD R23, R5, UR7, R3 ;  /* 0x0000000705177c24 */ /* 0x002fca000f8e0203 */
[----:B------:R-:W1:Y:S08]  /*0c70*/  LDC.64 R16, c[0x0][0x388] ;  /* 0x0000e200ff107b82 */ /* 0x000e700000000a00 */
[----:B------:R-:W4:Y:S01]  /*0c80*/  LDC.64 R6, c[0x0][0x398] ;  /* 0x0000e600ff067b82 */ /* 0x000f220000000a00 */
[----:B--2---:R-:W-:-:S07]  /*0c90*/  IMAD.WIDE.U32 R28, R27, 0x4, R14 ;  /* 0x000000041b1c7825 */ /* 0x004fce00078e000e */
[----:B------:R-:W2:Y:S01]  /*0ca0*/  LDC.64 R12, c[0x0][0x3a0] ;  /* 0x0000e800ff0c7b82 */ /* 0x000ea20000000a00 */
[----:B------:R-:W3:Y:S01]  /*0cb0*/  LDG.E R28, desc[UR4][R28.64] ;  /* 0x000000041c1c7981 */ /* 0x000ee2000c1e1900 */
[----:B-1----:R-:W-:-:S06]  /*0cc0*/  IMAD.WIDE.U32 R24, R23, 0x4, R16 ;  /* 0x0000000417187825 */ /* 0x002fcc00078e0010 */
[----:B------:R-:W3:Y:S01]  /*0cd0*/  LDG.E R25, desc[UR4][R24.64] ;  /* 0x0000000418197981 */ /* 0x000ee2000c1e1900 */
[----:B----4-:R-:W-:-:S04]  /*0ce0*/  IMAD.WIDE.U32 R18, R27, 0x4, R6 ;  /* 0x000000041b127825 */ /* 0x010fc800078e0006 */
[----:B--2---:R-:W-:-:S04]  /*0cf0*/  IMAD.WIDE.U32 R20, R23, 0x4, R12 ;  /* 0x0000000417147825 */ /* 0x004fc800078e000c */
[----:B---3--:R-:W-:-:S05]  /*0d00*/  IMAD R4, R28, R25, R4 ;  /* 0x000000191c047224 */ /* 0x008fca00078e0204 */
[----:B------:R1:W-:Y:S04]  /*0d10*/  STG.E desc[UR4][R8.64], R4 ;  /* 0x0000000408007986 */ /* 0x0003e8000c101904 */
[----:B------:R-:W2:Y:S04]  /*0d20*/  LDG.E R18, desc[UR4][R18.64] ;  /* 0x0000000412127981 */ /* 0x000ea8000c1e1900 */
[----:B------:R-:W2:Y:S04]  /*0d30*/  LDG.E R21, desc[UR4][R20.64] ;  /* 0x0000000414157981 */ /* 0x000ea8000c1e1900 */
[----:B------:R-:W2:Y:S01]  /*0d40*/  LDG.E R22, desc[UR4][R10.64] ;  /* 0x000000040a167981 */ /* 0x000ea2000c1e1900 */
[----:B------:R-:W-:-:S02]  /*0d50*/  IADD3 R27, PT, PT, R27, UR6, RZ ;  /* 0x000000061b1b7c10 */ /* 0x000fc4000fffe0ff */
[----:B------:R-:W-:-:S05]  /*0d60*/  IADD3 R29, PT, PT, R23, UR7, RZ ;  /* 0x00000007171d7c10 */ /* 0x000fca000fffe0ff */
[----:B------:R-:W-:-:S04]  /*0d70*/  IMAD.WIDE.U32 R24, R29, 0x4, R16 ;  /* 0x000000041d187825 */ /* 0x000fc800078e0010 */
[----:B--2---:R-:W-:Y:S02]  /*0d80*/  IMAD R28, R18, R21, R22 ;  /* 0x00000015121c7224 */ /* 0x004fe400078e0216 */
[----:B------:R-:W-:-:S03]  /*0d90*/  IMAD.WIDE.U32 R22, R27, 0x4, R14 ;  /* 0x000000041b167825 */ /* 0x000fc600078e000e */
[----:B------:R2:W-:Y:S04]  /*0da0*/  STG.E desc[UR4][R10.64], R28 ;  /* 0x0000001c0a007986 */ /* 0x0005e8000c101904 */
[----:B------:R-:W3:Y:S04]  /*0db0*/  LDG.E R22, desc[UR4][R22.64] ;  /* 0x0000000416167981 */ /* 0x000ee8000c1e1900 */
[----:B------:R-:W3:Y:S04]  /*0dc0*/  LDG.E R25, desc[UR4][R24.64] ;  /* 0x0000000418197981 */ /* 0x000ee8000c1e1900 */
[----:B-1----:R-:W3:Y:S01]  /*0dd0*/  LDG.E R4, desc[UR4][R8.64] ;  /* 0x0000000408047981 */ /* 0x002ee2000c1e1900 */
[----:B------:R-:W-:-:S04]  /*0de0*/  IMAD.WIDE.U32 R18, R27, 0x4, R6 ;  /* 0x000000041b127825 */ /* 0x000fc800078e0006 */
[----:B------:R-:W-:-:S04]  /*0df0*/  IMAD.WIDE.U32 R20, R29, 0x4, R12 ;  /* 0x000000041d147825 */ /* 0x000fc800078e000c */
[----:B---3--:R-:W-:-:S05]  /*0e00*/  IMAD R4, R22, R25, R4 ;  /* 0x0000001916047224 */ /* 0x008fca00078e0204 */
        /* <DEDUP_REMOVED lines=9> */
[----:B------:R-:W-:Y:S04]  /*0ea0*/  STG.E desc[UR4][R10.64], R28 ;  /* 0x0000001c0a007986 */ /* 0x000fe8000c101904 */
[----:B------:R-:W2:Y:S04]  /*0eb0*/  LDG.E R22, desc[UR4][R22.64] ;  /* 0x0000000416167981 */ /* 0x000ea8000c1e1900 */
[----:B------:R-:W2:Y:S04]  /*0ec0*/  LDG.E R25, desc[UR4][R24.64] ;  /* 0x0000000418197981 */ /* 0x000ea8000c1e1900 */
[----:B-1----:R-:W2:Y:S01]  /*0ed0*/  LDG.E R4, desc[UR4][R8.64] ;  /* 0x0000000408047981 */ /* 0x002ea2000c1e1900 */
[----:B------:R-:W-:-:S04]  /*0ee0*/  IMAD.WIDE.U32 R18, R27, 0x4, R6 ;  /* 0x000000041b127825 */ /* 0x000fc800078e0006 */
[----:B------:R-:W-:-:S04]  /*0ef0*/  IMAD.WIDE.U32 R20, R29, 0x4, R12 ;  /* 0x000000041d147825 */ /* 0x000fc800078e000c */
[----:B--2---:R-:W-:-:S05]  /*0f00*/  IMAD R4, R22, R25, R4 ;  /* 0x0000001916047224 */ /* 0x004fca00078e0204 */
        /* <DEDUP_REMOVED lines=17> */
[----:B------:R-:W3:Y:S04]  /*1020*/  LDG.E R6, desc[UR4][R6.64] ;  /* 0x0000000406067981 */ /* 0x000ee8000c1e1900 */
[----:B------:R-:W3:Y:S04]  /*1030*/  LDG.E R13, desc[UR4][R12.64] ;  /* 0x000000040c0d7981 */ /* 0x000ee8000c1e1900 */
[----:B------:R-:W3:Y:S01]  /*1040*/  LDG.E R4, desc[UR4][R10.64] ;  /* 0x000000040a047981 */ /* 0x000ee2000c1e1900 */
[----:B------:R-:W-:Y:S01]  /*1050*/  IADD3 R5, PT, PT, R5, 0x4, RZ ;  /* 0x0000000405057810 */ /* 0x000fe20007ffe0ff */
[----:B---3--:R-:W-:-:S05]  /*1060*/  IMAD R21, R6, R13, R4 ;  /* 0x0000000d06157224 */ /* 0x008fca00078e0204 */
[----:B------:R2:W-:Y:S02]  /*1070*/  STG.E desc[UR4][R10.64], R21 ;  /* 0x000000150a007986 */ /* 0x0005e4000c101904 */
.L_x_3:
[----:B------:R-:W-:Y:S05]  /*1080*/  @!P1 EXIT ;  /* 0x000000000000994d */ /* 0x000fea0003800000 */
[----:B------:R-:W-:Y:S02]  /*1090*/  ISETP.NE.AND P0, PT, R26, 0x1, PT ;  /* 0x000000011a00780c */ /* 0x000fe40003f05270 */
[----:B------:R-:W-:-:S04]  /*10a0*/  LOP3.LUT R2, R2, 0x1, RZ, 0xc0, !PT ;  /* 0x0000000102027812 */ /* 0x000fc800078ec0ff */
[----:B------:R-:W-:-:S07]  /*10b0*/  ISETP.NE.U32.AND P1, PT, R2, 0x1, PT ;  /* 0x000000010200780c */ /* 0x000fce0003f25070 */
[----:B------:R-:W-:Y:S06]  /*10c0*/  @!P0 BRA `(.L_x_4) ;  /* 0x0000000000948947 */ /* 0x000fec0003800000 */
[----:B------:R-:W3:Y:S01]  /*10d0*/  LDC.64 R12, c[0x0][0x380] ;  /* 0x0000e000ff0c7b82 */ /* 0x000ee20000000a00 */
[C---:B-12---:R-:W-:Y:S01]  /*10e0*/  IMAD R21, R5.reuse, UR6, R0 ;  /* 0x0000000605157c24 */ /* 0x046fe2000f8e0200 */
[----:B------:R-:W2:Y:S01]  /*10f0*/  LDG.E R2, desc[UR4][R8.64] ;  /* 0x0000000408027981 */ /* 0x000ea2000c1e1900 */
[----:B------:R-:W-:-:S05]  /*1100*/  IMAD R19, R5, UR7, R3 ;  /* 0x0000000705137c24 */ /* 0x000fca000f8e0203 */
[----:B------:R-:W1:Y:S08]  /*1110*/  LDC.64 R6, c[0x0][0x388] ;  /* 0x0000e200ff067b82 */ /* 0x000e700000000a00 */
[----:B------:R-:W4:Y:S01]  /*1120*/  LDC.64 R14, c[0x0][0x398] ;  /* 0x0000e600ff0e7b82 */ /* 0x000f220000000a00 */
[----:B---3--:R-:W-:-:S07]  /*1130*/  IMAD.WIDE.U32 R24, R21, 0x4, R12 ;  /* 0x0000000415187825 */ /* 0x008fce00078e000c */
[----:B------:R-:W3:Y:S01]  /*1140*/  LDC.64 R16, c[0x0][0x3a0] ;  /* 0x0000e800ff107b82 */ /* 0x000ee20000000a00 */
[----:B------:R-:W2:Y:S01]  /*1150*/  LDG.E R24, desc[UR4][R24.64] ;  /* 0x0000000418187981 */ /* 0x000ea2000c1e1900 */
[----:B-1----:R-:W-:-:S06]  /*1160*/  IMAD.WIDE.U32 R26, R19, 0x4, R6 ;  /* 0x00000004131a7825 */ /* 0x002fcc00078e0006 */
[----:B------:R-:W2:Y:S01]  /*1170*/  LDG.E R27, desc[UR4][R26.64] ;  /* 0x000000041a1b7981 */ /* 0x000ea2000c1e1900 */
[----:B----4-:R-:W-:-:S04]  /*1180*/  IMAD.WIDE.U32 R28, R21, 0x4, R14 ;  /* 0x00000004151c7825 */ /* 0x010fc800078e000e */
[----:B---3--:R-:W-:-:S04]  /*1190*/  IMAD.WIDE.U32 R22, R19, 0x4, R16 ;  /* 0x0000000413167825 */ /* 0x008fc800078e0010 */
        /* <DEDUP_REMOVED lines=21> */
[----:B------:R-:W-:Y:S01]  /*12f0*/  IADD3 R5, PT, PT, R5, 0x2, RZ ;  /* 0x0000000205057810 */ /* 0x000fe20007ffe0ff */
[----:B--2---:R-:W-:-:S05]  /*1300*/  IMAD R19, R14, R17, R2 ;  /* 0x000000110e137224 */ /* 0x004fca00078e0202 */
[----:B------:R3:W-:Y:S02]  /*1310*/  STG.E desc[UR4][R10.64], R19 ;  /* 0x000000130a007986 */ /* 0x0007e4000c101904 */
.L_x_4:
[----:B------:R-:W-:Y:S05]  /*1320*/  @P1 EXIT ;  /* 0x000000000000194d */ /* 0x000fea0003800000 */
[----:B------:R-:W4:Y:S01]  /*1330*/  LDC.64 R6, c[0x0][0x380] ;  /* 0x0000e000ff067b82 */ /* 0x000f220000000a00 */
[C---:B------:R-:W-:Y:S02]  /*1340*/  IMAD R15, R5.reuse, UR6, R0 ;  /* 0x00000006050f7c24 */ /* 0x040fe4000f8e0200 */
[----:B------:R-:W-:Y:S01]  /*1350*/  IMAD R17, R5, UR7, R3 ;  /* 0x0000000705117c24 */ /* 0x000fe2000f8e0203 */
[----:B------:R-:W2:Y:S04]  /*1360*/  LDG.E R0, desc[UR4][R8.64] ;  /* 0x0000000408007981 */ /* 0x000ea8000c1e1900 */
[----:B------:R-:W5:Y:S01]  /*1370*/  LDC.64 R12, c[0x0][0x388] ;  /* 0x0000e200ff0c7b82 */ /* 0x000f620000000a00 */
[----:B----4-:R-:W-:-:S07]  /*1380*/  IMAD.WIDE.U32 R2, R15, 0x4, R6 ;  /* 0x000000040f027825 */ /* 0x010fce00078e0006 */
[----:B------:R-:W4:Y:S01]  /*1390*/  LDC.64 R6, c[0x0][0x398] ;  /* 0x0000e600ff067b82 */ /* 0x000f220000000a00 */
[----:B------:R-:W2:Y:S01]  /*13a0*/  LDG.E R2, desc[UR4][R2.64] ;  /* 0x0000000402027981 */ /* 0x000ea2000c1e1900 */
[----:B-----5:R-:W-:-:S06]  /*13b0*/  IMAD.WIDE.U32 R4, R17, 0x4, R12 ;  /* 0x0000000411047825 */ /* 0x020fcc00078e000c */
[----:B------:R-:W5:Y:S01]  /*13c0*/  LDC.64 R12, c[0x0][0x3a0] ;  /* 0x0000e800ff0c7b82 */ /* 0x000f620000000a00 */
[----:B------:R-:W2:Y:S01]  /*13d0*/  LDG.E R5, desc[UR4][R4.64] ;  /* 0x0000000404057981 */ /* 0x000ea2000c1e1900 */
[----:B----4-:R-:W-:-:S04]  /*13e0*/  IMAD.WIDE.U32 R6, R15, 0x4, R6 ;  /* 0x000000040f067825 */ /* 0x010fc800078e0006 */
[----:B-----5:R-:W-:-:S04]  /*13f0*/  IMAD.WIDE.U32 R12, R17, 0x4, R12 ;  /* 0x00000004110c7825 */ /* 0x020fc800078e000c */
[----:B--23--:R-:W-:-:S05]  /*1400*/  IMAD R19, R2, R5, R0 ;  /* 0x0000000502137224 */ /* 0x00cfca00078e0200 */
[----:B------:R-:W-:Y:S04]  /*1410*/  STG.E desc[UR4][R8.64], R19 ;  /* 0x0000001308007986 */ /* 0x000fe8000c101904 */
[----:B------:R-:W2:Y:S04]  /*1420*/  LDG.E R6, desc[UR4][R6.64] ;  /* 0x0000000406067981 */ /* 0x000ea8000c1e1900 */
[----:B------:R-:W2:Y:S04]  /*1430*/  LDG.E R13, desc[UR4][R12.64] ;  /* 0x000000040c0d7981 */ /* 0x000ea8000c1e1900 */
[----:B------:R-:W2:Y:S02]  /*1440*/  LDG.E R0, desc[UR4][R10.64] ;  /* 0x000000040a007981 */ /* 0x000ea4000c1e1900 */
[----:B--2---:R-:W-:-:S05]  /*1450*/  IMAD R3, R6, R13, R0 ;  /* 0x0000000d06037224 */ /* 0x004fca00078e0200 */
[----:B------:R-:W-:Y:S01]  /*1460*/  STG.E desc[UR4][R10.64], R3 ;  /* 0x000000030a007986 */ /* 0x000fe2000c101904 */
[----:B------:R-:W-:Y:S05]  /*1470*/  EXIT ;  /* 0x000000000000794d */ /* 0x000fea0003800000 */
.L_x_5:
        /* <DEDUP_REMOVED lines=16> */
.L_x_8:


//--------------------- .text._Z9TransposePiS_ii  --------------------------
	.section	.text._Z9TransposePiS_ii,"ax",@progbits
	.align	128
        .global         _Z9TransposePiS_ii
        .type           _Z9TransposePiS_ii,@function
        .size           _Z9TransposePiS_ii,(.L_x_9 - _Z9TransposePiS_ii)
        .other          _Z9TransposePiS_ii,@"STO_CUDA_ENTRY STV_DEFAULT"
_Z9TransposePiS_ii:
.text._Z9TransposePiS_ii:
[----:B------:R-:W-:Y:S01]  /*0000*/  LDC R1, c[0x0][0x37c] ;  /* 0x0000df00ff017b82 */ /* 0x000fe20000000800 */
[----:B------:R-:W0:Y:S07]  /*0010*/  S2R R11, SR_TID.X ;  /* 0x00000000000b7919 */ /* 0x000e2e0000002100 */
[----:B------:R-:W1:Y:S01]  /*0020*/  LDC R9, c[0x0][0x364] ;  /* 0x0000d900ff097b82 */ /* 0x000e620000000800 */
[----:B------:R-:W2:Y:S01]  /*0030*/  LDCU.64 UR8, c[0x0][0x390] ;  /* 0x00007200ff0877ac */ /* 0x000ea20008000a00 */
[----:B------:R-:W1:Y:S01]  /*0040*/  S2R R8, SR_TID.Y ;  /* 0x0000000000087919 */ /* 0x000e620000002200 */
[----:B------:R-:W3:Y:S05]  /*0050*/  LDCU.64 UR6, c[0x0][0x358] ;  /* 0x00006b00ff0677ac */ /* 0x000eea0008000a00 */
[----:B------:R-:W0:Y:S08]  /*0060*/  S2UR UR5, SR_CTAID.X ;  /* 0x00000000000579c3 */ /* 0x000e300000002500 */
[----:B------:R-:W0:Y:S08]  /*0070*/  LDC R4, c[0x0][0x360] ;  /* 0x0000d800ff047b82 */ /* 0x000e300000000800 */
[----:B------:R-:W1:Y:S01]  /*0080*/  S2UR UR4, SR_CTAID.Y ;  /* 0x00000000000479c3 */ /* 0x000e620000002600 */
[----:B0-----:R-:W-:-:S05]  /*0090*/  IMAD R5, R4, UR5, R11 ;  /* 0x0000000504057c24 */ /* 0x001fca000f8e020b */
[----:B--2---:R-:W-:Y:S01]  /*00a0*/  ISETP.GE.U32.AND P0, PT, R5, UR9, PT ;  /* 0x0000000905007c0c */ /* 0x004fe2000bf06070 */
[----:B-1----:R-:W-:-:S05]  /*00b0*/  IMAD R0, R9, UR4, R8 ;  /* 0x0000000409007c24 */ /* 0x002fca000f8e0208 */
[----:B------:R-:W-:-:S13]  /*00c0*/  ISETP.GE.U32.OR P0, PT, R0, UR8, P0 ;  /* 0x0000000800007c0c */ /* 0x000fda0008706470 */
[----:B------:R-:W0:Y:S01]  /*00d0*/  @!P0 LDC.64 R2, c[0x0][0x380] ;  /* 0x0000e000ff028b82 */ /* 0x000e220000000a00 */
[----:B------:R-:W-:-:S04]  /*00e0*/  @!P0 IMAD R5, R0, UR9, R5 ;  /* 0x0000000900058c24 */ /* 0x000fc8000f8e0205 */
[----:B0-----:R-:W-:-:S06]  /*00f0*/  @!P0 IMAD.WIDE.U32 R2, R5, 0x4, R2 ;  /* 0x0000000405028825 */ /* 0x001fcc00078e0002 */
[----:B---3--:R-:W2:Y:S01]  /*0100*/  @!P0 LDG.E R2, desc[UR6][R2.64] ;  /* 0x0000000602028981 */ /* 0x008ea2000c1e1900 */
[----:B------:R-:W-:Y:S01]  /*0110*/  @!P0 MOV R6, 0x400 ;  /* 0x0000040000068802 */ /* 0x000fe20000000f00 */
[----:B------:R-:W-:Y:S01]  /*0120*/  IMAD R0, R4, UR5, R8 ;  /* 0x0000000504007c24 */ /* 0x000fe2000f8e0208 */
[----:B------:R-:W0:Y:S01]  /*0130*/  @!P0 S2R R7, SR_CgaCtaId ;  /* 0x0000000000078919 */ /* 0x000e220000008800 */
[--C-:B------:R-:W-:Y:S02]  /*0140*/  @!P0 IMAD R4, R8, 0x21, R11.reuse ;  /* 0x0000002108048824 */ /* 0x100fe400078e020b */
[----:B------:R-:W-:-:S05]  /*0150*/  IMAD R5, R9, UR4, R11 ;  /* 0x0000000409057c24 */ /* 0x000fca000f8e020b */
[----:B------:R-:W-:-:S04]  /*0160*/  ISETP.GE.U32.AND P1, PT, R5, UR8, PT ;  /* 0x0000000805007c0c */ /* 0x000fc8000bf26070 */
[----:B------:R-:W-:Y:S02]  /*0170*/  ISETP.GE.U32.OR P1, PT, R0, UR9, P1 ;  /* 0x0000000900007c0c */ /* 0x000fe40008f26470 */
[----:B0-----:R-:W-:-:S04]  /*0180*/  @!P0 LEA R7, R7, R6, 0x18 ;  /* 0x0000000607078211 */ /* 0x001fc800078ec0ff */
[----:B------:R-:W-:-:S05]  /*0190*/  @!P0 LEA R7, R4, R7, 0x2 ;  /* 0x0000000704078211 */ /* 0x000fca00078e10ff */
[----:B--2---:R0:W-:Y:S01]  /*01a0*/  @!P0 STS [R7], R2 ;  /* 0x0000000207008388 */ /* 0x0041e20000000800 */
[----:B------:R-:W-:Y:S06]  /*01b0*/  BAR.SYNC.DEFER_BLOCKING 0x0 ;  /* 0x0000000000007b1d */ /* 0x000fec0000010000 */
[----:B------:R-:W-:Y:S05]  /*01c0*/  @P1 EXIT ;  /* 0x000000000000194d */ /* 0x000fea0003800000 */
[----:B------:R-:W1:Y:S01]  /*01d0*/  S2UR UR5, SR_CgaCtaId ;  /* 0x00000000000579c3 */ /* 0x000e620000008800 */
[----:B------:R-:W-:Y:S01]  /*01e0*/  UMOV UR4, 0x400 ;  /* 0x0000040000047882 */ /* 0x000fe20000000000 */
[----:B0-----:R-:W-:Y:S02]  /*01f0*/  IMAD R2, R11, 0x21, R8 ;  /* 0x000000210b027824 */ /* 0x001fe400078e0208 */
[----:B------:R-:W-:Y:S01]  /*0200*/  IMAD R5, R0, UR8, R5 ;  /* 0x0000000800057c24 */ /* 0x000fe2000f8e0205 */
[----:B-1----:R-:W-:-:S06]  /*0210*/  ULEA UR4, UR5, UR4, 0x18 ;  /* 0x0000000405047291 */ /* 0x002fcc000f8ec0ff */
[----:B------:R-:W-:Y:S02]  /*0220*/  LEA R4, R2, UR4, 0x2 ;  /* 0x0000000402047c11 */ /* 0x000fe4000f8e10ff */
[----:B------:R-:W0:Y:S03]  /*0230*/  LDC.64 R2, c[0x0][0x388] ;  /* 0x0000e200ff027b82 */ /* 0x000e260000000a00 */
[----:B------:R-:W1:Y:S01]  /*0240*/  LDS R7, [R4] ;  /* 0x0000000004077984 */ /* 0x000e620000000800 */
[----:B0-----:R-:W-:-:S05]  /*0250*/  IMAD.WIDE.U32 R2, R5, 0x4, R2 ;  /* 0x0000000405027825 */ /* 0x001fca00078e0002 */
[----:B-1----:R-:W-:Y:S01]  /*0260*/  STG.E desc[UR6][R2.64], R7 ;  /* 0x0000000702007986 */ /* 0x002fe2000c101906 */
[----:B------:R-:W-:Y:S05]  /*0270*/  EXIT ;  /* 0x000000000000794d */ /* 0x000fea0003800000 */
.L_x_6:
        /* <DEDUP_REMOVED lines=16> */
.L_x_9:


//--------------------- .nv.shared.reserved.0     --------------------------
	.section	.nv.shared.reserved.0,"aw",@nobits
	.weak		__nv_reservedSMEM_offset_0_alias
	.size		__nv_reservedSMEM_offset_0_alias, 0, 64
	.other		__nv_reservedSMEM_offset_0_alias,@"STO_CUDA_RESERVED_SHARED STV_DEFAULT"
__nv_reservedSMEM_offset_0_alias:
	.zero		0
	.zero		64


//--------------------- .nv.shared._Z9TransposePiS_ii --------------------------
	.section	.nv.shared._Z9TransposePiS_ii,"aw",@nobits
	.sectionflags	@""
	.align	4
.nv.shared._Z9TransposePiS_ii:
	.zero		5248


//--------------------- .nv.constant0._Z8AdditionPiS_S_ii --------------------------
	.section	.nv.constant0._Z8AdditionPiS_S_ii,"a",@progbits
	.sectionflags	@""
	.align	4
.nv.constant0._Z8AdditionPiS_S_ii:
	.zero		928


//--------------------- .nv.constant0._Z14MultiplicationPiS_S_S_S_S_S_iii --------------------------
	.section	.nv.constant0._Z14MultiplicationPiS_S_S_S_S_S_iii,"a",@progbits
	.sectionflags	@""
	.align	4
.nv.constant0._Z14MultiplicationPiS_S_S_S_S_S_iii:
	.zero		964


//--------------------- .nv.constant0._Z9TransposePiS_ii --------------------------
	.section	.nv.constant0._Z9TransposePiS_ii,"a",@progbits
	.sectionflags	@""
	.align	4
.nv.constant0._Z9TransposePiS_ii:
	.zero		920


//--------------------- SYMBOLS --------------------------

	.type		.nv.reservedSmem.offset0,@object
	.size		.nv.reservedSmem.offset0,0x4
	.type		.nv.reservedSmem.cap,@object
	.size		.nv.reservedSmem.cap,0x4
